	.target	sm_90a

	.elftype	@"ET_EXEC"


//--------------------- .note.nv.tkinfo           --------------------------
	.section	.note.nv.tkinfo,"",@"SHT_NOTE"
	.sectionflags	@"SHF_NOTE_NV_TKINFO"
	.tkinfo
        /*0018*/ 	.word	0x00000002
        /*0030*/ 	.string	""
        /*0030*/ 	.string	"ptxas"
        /*0030*/ 	.string	"Cuda compilation tools, release 13.0, V13.0.88"
        /*0030*/ 	.string	"Build cuda_13.0.r13.0/compiler.36424714_0"
        /*0030*/ 	.string	"-arch sm_90a -m 64 "



//--------------------- .note.nv.cuinfo           --------------------------
	.section	.note.nv.cuinfo,"",@"SHT_NOTE"
	.sectionflags	@"SHF_NOTE_NV_CUINFO"
        /*0018*/ 	.short	0x0002
        /*001a*/ 	.short	0x005a
        /*001c*/ 	.short	0x0082
	.zero		2


//--------------------- .nv.info                  --------------------------
	.section	.nv.info,"",@"SHT_CUDA_INFO"
	.align	4


	//----- nvinfo : EIATTR_REGCOUNT
	.align		4
        /*0000*/ 	.byte	0x04, 0x2f
        /*0002*/ 	.short	(.L_15 - .L_14)
	.align		4
.L_14:
        /*0004*/ 	.word	index@(_ZN7cutlass13device_kernelINS_4gemm6kernel13GemmUniversalIN4cute5tupleIJiiiiEEENS1_10collective13CollectiveMmaINS1_34MainloopSm90TmaGmmaWarpSpecializedILi7ENS5_IJNS4_1CILi1EEENSA_ILi8EEESB_EEENS1_35KernelTmaWarpSpecializedCooperativeEEENS5_IJNSA_ILi128EEESG_NSA_ILi64EEEEEENS_6half_tENS5_IJlSB_lEEESJ_SK_NS4_8TiledMMAINS4_8MMA_AtomIJNS4_4SM904GMMA26MMA_64x128x16_F32F16F16_SSILNSO_5MajorE0ELSQ_0ELNSO_7ScaleInE1ELSR_1EEEEEENS4_6LayoutINS5_IJNSA_ILi2EEESB_SB_EEENS5_IJSB_NSA_ILi0EEESX_EEEEENS5_IJNS4_10UnderscoreES10_S10_EEEEENS4_23SM90_TMA_LOAD_MULTICASTENS4_14ComposedLayoutINS4_7SwizzleILi3ELi4ELi3EEENS4_18smem_ptr_flag_bitsILi16EEENSU_INS5_IJSC_SH_EEENS5_IJSH_SB_EEEEEEEvNS4_8identityENS4_13SM90_TMA_LOADES1C_vS1D_EENS_8epilogue10collective6detail29Sm90TmaWarpSpecializedAdapterINS1H_15DefaultEpilogueISJ_SK_SK_NS1G_6thread17LinearCombinationISJ_Li1EffLNS1L_9ScaleType4KindE0ELNS_15FloatRoundStyleE2ESJ_EENS1_15EpilogueDefaultEEEEEvvEEEEvNT_6ParamsE)
        /*0008*/ 	.word	0x000000a8


	//----- nvinfo : EIATTR_FRAME_SIZE
	.align		4
.L_15:
        /*000c*/ 	.byte	0x04, 0x11
        /*000e*/ 	.short	(.L_17 - .L_16)
	.align		4
.L_16:
        /*0010*/ 	.word	index@(_ZN7cutlass13device_kernelINS_4gemm6kernel13GemmUniversalIN4cute5tupleIJiiiiEEENS1_10collective13CollectiveMmaINS1_34MainloopSm90TmaGmmaWarpSpecializedILi7ENS5_IJNS4_1CILi1EEENSA_ILi8EEESB_EEENS1_35KernelTmaWarpSpecializedCooperativeEEENS5_IJNSA_ILi128EEESG_NSA_ILi64EEEEEENS_6half_tENS5_IJlSB_lEEESJ_SK_NS4_8TiledMMAINS4_8MMA_AtomIJNS4_4SM904GMMA26MMA_64x128x16_F32F16F16_SSILNSO_5MajorE0ELSQ_0ELNSO_7ScaleInE1ELSR_1EEEEEENS4_6LayoutINS5_IJNSA_ILi2EEESB_SB_EEENS5_IJSB_NSA_ILi0EEESX_EEEEENS5_IJNS4_10UnderscoreES10_S10_EEEEENS4_23SM90_TMA_LOAD_MULTICASTENS4_14ComposedLayoutINS4_7SwizzleILi3ELi4ELi3EEENS4_18smem_ptr_flag_bitsILi16EEENSU_INS5_IJSC_SH_EEENS5_IJSH_SB_EEEEEEEvNS4_8identityENS4_13SM90_TMA_LOADES1C_vS1D_EENS_8epilogue10collective6detail29Sm90TmaWarpSpecializedAdapterINS1H_15DefaultEpilogueISJ_SK_SK_NS1G_6thread17LinearCombinationISJ_Li1EffLNS1L_9ScaleType4KindE0ELNS_15FloatRoundStyleE2ESJ_EENS1_15EpilogueDefaultEEEEEvvEEEEvNT_6ParamsE)
        /*0014*/ 	.word	0x00000000


	//----- nvinfo : EIATTR_MIN_STACK_SIZE
	.align		4
.L_17:
        /*0018*/ 	.byte	0x04, 0x12
        /*001a*/ 	.short	(.L_19 - .L_18)
	.align		4
.L_18:
        /*001c*/ 	.word	index@(_ZN7cutlass13device_kernelINS_4gemm6kernel13GemmUniversalIN4cute5tupleIJiiiiEEENS1_10collective13CollectiveMmaINS1_34MainloopSm90TmaGmmaWarpSpecializedILi7ENS5_IJNS4_1CILi1EEENSA_ILi8EEESB_EEENS1_35KernelTmaWarpSpecializedCooperativeEEENS5_IJNSA_ILi128EEESG_NSA_ILi64EEEEEENS_6half_tENS5_IJlSB_lEEESJ_SK_NS4_8TiledMMAINS4_8MMA_AtomIJNS4_4SM904GMMA26MMA_64x128x16_F32F16F16_SSILNSO_5MajorE0ELSQ_0ELNSO_7ScaleInE1ELSR_1EEEEEENS4_6LayoutINS5_IJNSA_ILi2EEESB_SB_EEENS5_IJSB_NSA_ILi0EEESX_EEEEENS5_IJNS4_10UnderscoreES10_S10_EEEEENS4_23SM90_TMA_LOAD_MULTICASTENS4_14ComposedLayoutINS4_7SwizzleILi3ELi4ELi3EEENS4_18smem_ptr_flag_bitsILi16EEENSU_INS5_IJSC_SH_EEENS5_IJSH_SB_EEEEEEEvNS4_8identityENS4_13SM90_TMA_LOADES1C_vS1D_EENS_8epilogue10collective6detail29Sm90TmaWarpSpecializedAdapterINS1H_15DefaultEpilogueISJ_SK_SK_NS1G_6thread17LinearCombinationISJ_Li1EffLNS1L_9ScaleType4KindE0ELNS_15FloatRoundStyleE2ESJ_EENS1_15EpilogueDefaultEEEEEvvEEEEvNT_6ParamsE)
        /*0020*/ 	.word	0x00000000
.L_19:


//--------------------- .nv.compat                --------------------------
	.section	.nv.compat,"",@"SHT_CUDA_COMPAT_INFO"
	.align	4
        /*0000*/ 	.byte	0x02, 0x09, 0x01, 0x00, 0x02, 0x02, 0x04, 0x00, 0x02, 0x05, 0x05, 0x00, 0x03, 0x07, 0x01, 0x01
        /*0010*/ 	.byte	0x02, 0x03, 0x01, 0x00, 0x02, 0x06, 0x01, 0x00, 0x04, 0x0b, 0x08, 0x00, 0x00, 0x00, 0x00, 0x00
        /*0020*/ 	.byte	0x00, 0x00, 0x00, 0x00


//--------------------- .nv.info._ZN7cutlass13device_kernelINS_4gemm6kernel13GemmUniversalIN4cute5tupleIJiiiiEEENS1_10collective13CollectiveMmaINS1_34MainloopSm90TmaGmmaWarpSpecializedILi7ENS5_IJNS4_1CILi1EEENSA_ILi8EEESB_EEENS1_35KernelTmaWarpSpecializedCooperativeEEENS5_IJNSA_ILi128EEESG_NSA_ILi64EEEEEENS_6half_tENS5_IJlSB_lEEESJ_SK_NS4_8TiledMMAINS4_8MMA_AtomIJNS4_4SM904GMMA26MMA_64x128x16_F32F16F16_SSILNSO_5MajorE0ELSQ_0ELNSO_7ScaleInE1ELSR_1EEEEEENS4_6LayoutINS5_IJNSA_ILi2EEESB_SB_EEENS5_IJSB_NSA_ILi0EEESX_EEEEENS5_IJNS4_10UnderscoreES10_S10_EEEEENS4_23SM90_TMA_LOAD_MULTICASTENS4_14ComposedLayoutINS4_7SwizzleILi3ELi4ELi3EEENS4_18smem_ptr_flag_bitsILi16EEENSU_INS5_IJSC_SH_EEENS5_IJSH_SB_EEEEEEEvNS4_8identityENS4_13SM90_TMA_LOADES1C_vS1D_EENS_8epilogue10collective6detail29Sm90TmaWarpSpecializedAdapterINS1H_15DefaultEpilogueISJ_SK_SK_NS1G_6thread17LinearCombinationISJ_Li1EffLNS1L_9ScaleType4KindE0ELNS_15FloatRoundStyleE2ESJ_EENS1_15EpilogueDefaultEEEEEvvEEEEvNT_6ParamsE --------------------------
	.section	.nv.info._ZN7cutlass13device_kernelINS_4gemm6kernel13GemmUniversalIN4cute5tupleIJiiiiEEENS1_10collective13CollectiveMmaINS1_34MainloopSm90TmaGmmaWarpSpecializedILi7ENS5_IJNS4_1CILi1EEENSA_ILi8EEESB_EEENS1_35KernelTmaWarpSpecializedCooperativeEEENS5_IJNSA_ILi128EEESG_NSA_ILi64EEEEEENS_6half_tENS5_IJlSB_lEEESJ_SK_NS4_8TiledMMAINS4_8MMA_AtomIJNS4_4SM904GMMA26MMA_64x128x16_F32F16F16_SSILNSO_5MajorE0ELSQ_0ELNSO_7ScaleInE1ELSR_1EEEEEENS4_6LayoutINS5_IJNSA_ILi2EEESB_SB_EEENS5_IJSB_NSA_ILi0EEESX_EEEEENS5_IJNS4_10UnderscoreES10_S10_EEEEENS4_23SM90_TMA_LOAD_MULTICASTENS4_14ComposedLayoutINS4_7SwizzleILi3ELi4ELi3EEENS4_18smem_ptr_flag_bitsILi16EEENSU_INS5_IJSC_SH_EEENS5_IJSH_SB_EEEEEEEvNS4_8identityENS4_13SM90_TMA_LOADES1C_vS1D_EENS_8epilogue10collective6detail29Sm90TmaWarpSpecializedAdapterINS1H_15DefaultEpilogueISJ_SK_SK_NS1G_6thread17LinearCombinationISJ_Li1EffLNS1L_9ScaleType4KindE0ELNS_15FloatRoundStyleE2ESJ_EENS1_15EpilogueDefaultEEEEEvvEEEEvNT_6ParamsE,"",@"SHT_CUDA_INFO"
	.sectionflags	@""
	.align	4


	//----- nvinfo : EIATTR_CUDA_API_VERSION
	.align		4
        /*0000*/ 	.byte	0x04, 0x37
        /*0002*/ 	.short	(.L_21 - .L_20)
.L_20:
        /*0004*/ 	.word	0x00000082


	//----- nvinfo : EIATTR_KPARAM_INFO
	.align		4
.L_21:
        /*0008*/ 	.byte	0x04, 0x17
        /*000a*/ 	.short	(.L_23 - .L_22)
.L_22:
        /*000c*/ 	.word	0x00000000
        /*0010*/ 	.short	0x0000
        /*0012*/ 	.short	0x0070
        /*0014*/ 	.byte	0x00, 0xf0, 0x01, 0x10


	//----- nvinfo : EIATTR_SPARSE_MMA_MASK
	.align		4
.L_23:
        /*0018*/ 	.byte	0x03, 0x50
        /*001a*/ 	.short	0x0000


	//----- nvinfo : EIATTR_MAXREG_COUNT
	.align		4
        /*001c*/ 	.byte	0x03, 0x1b
        /*001e*/ 	.short	0x00a8


	//----- nvinfo : EIATTR_NUM_BARRIERS
	.align		4
        /*0020*/ 	.byte	0x02, 0x4c
        /*0022*/ 	.byte	0x01
	.zero		1


	//----- nvinfo : EIATTR_EXTERNS
	.align		4
        /*0024*/ 	.byte	0x04, 0x0f
        /*0026*/ 	.short	(.L_25 - .L_24)


	//   ....[0]....
	.align		4
.L_24:
        /*0028*/ 	.word	index@(__assertfail)


	//----- nvinfo : EIATTR_MERCURY_ISA_VERSION
	.align		4
.L_25:
        /*002c*/ 	.byte	0x03, 0x5f
        /*002e*/ 	.short	0x0101


	//----- nvinfo : EIATTR_INT_WARP_WIDE_INSTR_OFFSETS
	.align		4
        /*0030*/ 	.byte	0x04, 0x31
        /*0032*/ 	.short	(.L_27 - .L_26)


	//   ....[0]....
.L_26:
        /*0034*/ 	.word	0x00000490


	//   ....[1]....
        /*0038*/ 	.word	0x000004b0


	//   ....[2]....
        /*003c*/ 	.word	0x00000680


	//----- nvinfo : EIATTR_COOP_GROUP_MASK_REGIDS
	.align		4
.L_27:
        /*0040*/ 	.byte	0x04, 0x29
        /*0042*/ 	.short	(.L_29 - .L_28)


	//   ....[0]....
.L_28:
        /*0044*/ 	.word	0xffffffff


	//   ....[1]....
        /*0048*/ 	.word	0xffffffff


	//   ....[2]....
        /*004c*/ 	.word	0xffffffff


	//   ....[3]....
        /*0050*/ 	.word	0xffffffff


	//   ....[4]....
        /*0054*/ 	.word	0xffffffff


	//   ....[5]....
        /*0058*/ 	.word	0xffffffff


	//----- nvinfo : EIATTR_COOP_GROUP_INSTR_OFFSETS
	.align		4
.L_29:
        /*005c*/ 	.byte	0x04, 0x28
        /*005e*/ 	.short	(.L_31 - .L_30)


	//   ....[0]....
.L_30:
        /*0060*/ 	.word	0x00000060


	//   ....[1]....
        /*0064*/ 	.word	0x00000070


	//   ....[2]....
        /*0068*/ 	.word	0x00000130


	//   ....[3]....
        /*006c*/ 	.word	0x00000330


	//   ....[4]....
        /*0070*/ 	.word	0x000007f0


	//   ....[5]....
        /*0074*/ 	.word	0x00001470


	//----- nvinfo : EIATTR_REG_RECONFIG
	.align		4
.L_31:
        /*0078*/ 	.byte	0x01, 0x54
	.zero		2


	//----- nvinfo : EIATTR_SYSCALL_OFFSETS
	.align		4
        /*007c*/ 	.byte	0x04, 0x46
        /*007e*/ 	.short	(.L_33 - .L_32)


	//   ....[0]....
.L_32:
        /*0080*/ 	.word	0x00001660


	//----- nvinfo : EIATTR_MBARRIER_INSTR_OFFSETS
	.align		4
.L_33:
        /*0084*/ 	.byte	0x04, 0x39
        /*0086*/ 	.short	(.L_35 - .L_34)


	//   ....[0]....
.L_34:
        /*0088*/ 	.word	0x00000230
        /*008c*/ 	.word	0x000000ff
        /*0090*/ 	.word	0x00000000
        /*0094*/ 	.short	0x0100
        /*0096*/ 	.byte	0x08
	.zero		1


	//   ....[1]....
        /*0098*/ 	.word	0x00000240
        /*009c*/ 	.word	0x000000ff
        /*00a0*/ 	.word	0x00000038
        /*00a4*/ 	.short	0x0100
        /*00a6*/ 	.byte	0x08
	.zero		1


	//   ....[2]....
        /*00a8*/ 	.word	0x00000250
        /*00ac*/ 	.word	0x000000ff
        /*00b0*/ 	.word	0x00000008
        /*00b4*/ 	.short	0x0100
        /*00b6*/ 	.byte	0x08
	.zero		1


	//   ....[3]....
        /*00b8*/ 	.word	0x00000260
        /*00bc*/ 	.word	0x000000ff
        /*00c0*/ 	.word	0x00000040
        /*00c4*/ 	.short	0x0100
        /*00c6*/ 	.byte	0x08
	.zero		1


	//   ....[4]....
        /*00c8*/ 	.word	0x00000270
        /*00cc*/ 	.word	0x000000ff
        /*00d0*/ 	.word	0x00000010
        /*00d4*/ 	.short	0x0100
        /*00d6*/ 	.byte	0x08
	.zero		1


	//   ....[5]....
        /*00d8*/ 	.word	0x00000280
        /*00dc*/ 	.word	0x000000ff
        /*00e0*/ 	.word	0x00000048
        /*00e4*/ 	.short	0x0100
        /*00e6*/ 	.byte	0x08
	.zero		1


	//   ....[6]....
        /*00e8*/ 	.word	0x00000290
        /*00ec*/ 	.word	0x000000ff
        /*00f0*/ 	.word	0x00000018
        /*00f4*/ 	.short	0x0100
        /*00f6*/ 	.byte	0x08
	.zero		1


	//   ....[7]....
        /*00f8*/ 	.word	0x000002a0
        /*00fc*/ 	.word	0x000000ff
        /*0100*/ 	.word	0x00000050
        /*0104*/ 	.short	0x0100
        /*0106*/ 	.byte	0x08
	.zero		1


	//   ....[8]....
        /*0108*/ 	.word	0x000002b0
        /*010c*/ 	.word	0x000000ff
        /*0110*/ 	.word	0x00000020
        /*0114*/ 	.short	0x0100
        /*0116*/ 	.byte	0x08
	.zero		1


	//   ....[9]....
        /*0118*/ 	.word	0x000002c0
        /*011c*/ 	.word	0x000000ff
        /*0120*/ 	.word	0x00000058
        /*0124*/ 	.short	0x0100
        /*0126*/ 	.byte	0x08
	.zero		1


	//   ....[10]....
        /*0128*/ 	.word	0x000002d0
        /*012c*/ 	.word	0x000000ff
        /*0130*/ 	.word	0x00000028
        /*0134*/ 	.short	0x0100
        /*0136*/ 	.byte	0x08
	.zero		1


	//   ....[11]....
        /*0138*/ 	.word	0x000002e0
        /*013c*/ 	.word	0x000000ff
        /*0140*/ 	.word	0x00000060
        /*0144*/ 	.short	0x0100
        /*0146*/ 	.byte	0x08
	.zero		1


	//   ....[12]....
        /*0148*/ 	.word	0x000002f0
        /*014c*/ 	.word	0x000000ff
        /*0150*/ 	.word	0x00000030
        /*0154*/ 	.short	0x0100
        /*0156*/ 	.byte	0x08
	.zero		1


	//   ....[13]....
        /*0158*/ 	.word	0x00000300
        /*015c*/ 	.word	0x000000ff
        /*0160*/ 	.word	0x00000068
        /*0164*/ 	.short	0x0100
        /*0166*/ 	.byte	0x08
	.zero		1


	//   ....[14]....
        /*0168*/ 	.word	0x00000720
        /*016c*/ 	.word	0x000000ff
        /*0170*/ 	.word	0x00000080
        /*0174*/ 	.short	0x0100
        /*0176*/ 	.byte	0x06
	.zero		1


	//   ....[15]....
        /*0178*/ 	.word	0x000007a0
        /*017c*/ 	.word	0x000000ff
        /*0180*/ 	.word	0x00000088
        /*0184*/ 	.short	0x0100
        /*0186*/ 	.byte	0x06
	.zero		1


	//   ....[16]....
        /*0188*/ 	.word	0x00001720
        /*018c*/ 	.word	0x00000003
        /*0190*/ 	.word	0x00000000
        /*0194*/ 	.short	0x010a
        /*0196*/ 	.byte	0x3f
	.zero		1


	//   ....[17]....
        /*0198*/ 	.word	0x00001780
        /*019c*/ 	.word	0x00000003
        /*01a0*/ 	.word	0x00000000
        /*01a4*/ 	.short	0x010a
        /*01a6*/ 	.byte	0x3f
	.zero		1


	//   ....[18]....
        /*01a8*/ 	.word	0x00001b00
        /*01ac*/ 	.word	0x00000005
        /*01b0*/ 	.word	0x00000000
        /*01b4*/ 	.short	0x010a
        /*01b6*/ 	.byte	0x3f
	.zero		1


	//   ....[19]....
        /*01b8*/ 	.word	0x00001b40
        /*01bc*/ 	.word	0x00000005
        /*01c0*/ 	.word	0x00000000
        /*01c4*/ 	.short	0x010a
        /*01c6*/ 	.byte	0x3f
	.zero		1


	//   ....[20]....
        /*01c8*/ 	.word	0x00001da0
        /*01cc*/ 	.word	0x00000004
        /*01d0*/ 	.word	0x00000000
        /*01d4*/ 	.short	0x0101
        /*01d6*/ 	.byte	0x3f
	.zero		1


	//   ....[21]....
        /*01d8*/ 	.word	0x00001fc0
        /*01dc*/ 	.word	0x00000000
        /*01e0*/ 	.word	0x00000000
        /*01e4*/ 	.short	0x0101
        /*01e6*/ 	.byte	0x3f
	.zero		1


	//   ....[22]....
        /*01e8*/ 	.word	0x000070c0
        /*01ec*/ 	.word	0x00000017
        /*01f0*/ 	.word	0x00000038
        /*01f4*/ 	.short	0x010a
        /*01f6*/ 	.byte	0x3f
	.zero		1


	//   ....[23]....
        /*01f8*/ 	.word	0x000074c0
        /*01fc*/ 	.word	0x00000006
        /*0200*/ 	.word	0x00000088
        /*0204*/ 	.short	0x0101
        /*0206*/ 	.byte	0x3f
	.zero		1


	//   ....[24]....
        /*0208*/ 	.word	0x00007bb0
        /*020c*/ 	.word	0x00000007
        /*0210*/ 	.word	0x00000000
        /*0214*/ 	.short	0x010a
        /*0216*/ 	.byte	0x3f
	.zero		1


	//   ....[25]....
        /*0218*/ 	.word	0x00007c30
        /*021c*/ 	.word	0x00000006
        /*0220*/ 	.word	0x00000000
        /*0224*/ 	.short	0x010a
        /*0226*/ 	.byte	0x3f
	.zero		1


	//   ....[26]....
        /*0228*/ 	.word	0x00007cc0
        /*022c*/ 	.word	0x00000007
        /*0230*/ 	.word	0x00000000
        /*0234*/ 	.short	0x010a
        /*0236*/ 	.byte	0x3f
	.zero		1


	//   ....[27]....
        /*0238*/ 	.word	0x00007d50
        /*023c*/ 	.word	0x00000006
        /*0240*/ 	.word	0x00000000
        /*0244*/ 	.short	0x010a
        /*0246*/ 	.byte	0x3f
	.zero		1


	//   ....[28]....
        /*0248*/ 	.word	0x00007de0
        /*024c*/ 	.word	0x00000007
        /*0250*/ 	.word	0x00000000
        /*0254*/ 	.short	0x010a
        /*0256*/ 	.byte	0x3f
	.zero		1


	//   ....[29]....
        /*0258*/ 	.word	0x00007e70
        /*025c*/ 	.word	0x00000006
        /*0260*/ 	.word	0x00000000
        /*0264*/ 	.short	0x010a
        /*0266*/ 	.byte	0x3f
	.zero		1


	//   ....[30]....
        /*0268*/ 	.word	0x00007f00
        /*026c*/ 	.word	0x00000005
        /*0270*/ 	.word	0x00000000
        /*0274*/ 	.short	0x010a
        /*0276*/ 	.byte	0x3f
	.zero		1


	//   ....[31]....
        /*0278*/ 	.word	0x00007f60
        /*027c*/ 	.word	0x00000003
        /*0280*/ 	.word	0x00000000
        /*0284*/ 	.short	0x010a
        /*0286*/ 	.byte	0x3f
	.zero		1


	//   ....[32]....
        /*0288*/ 	.word	0x00007fb0
        /*028c*/ 	.word	0x00000005
        /*0290*/ 	.word	0x00000000
        /*0294*/ 	.short	0x010a
        /*0296*/ 	.byte	0x3f
	.zero		1


	//   ....[33]....
        /*0298*/ 	.word	0x00008080
        /*029c*/ 	.word	0x00000017
        /*02a0*/ 	.word	0x00000038
        /*02a4*/ 	.short	0x010a
        /*02a6*/ 	.byte	0x3f
	.zero		1


	//   ....[34]....
        /*02a8*/ 	.word	0x00008150
        /*02ac*/ 	.word	0x00000007
        /*02b0*/ 	.word	0x00000000
        /*02b4*/ 	.short	0x010a
        /*02b6*/ 	.byte	0x3f
	.zero		1


	//   ....[35]....
        /*02b8*/ 	.word	0x000081a0
        /*02bc*/ 	.word	0x00000006
        /*02c0*/ 	.word	0x00000000
        /*02c4*/ 	.short	0x010a
        /*02c6*/ 	.byte	0x3f
	.zero		1


	//   ....[36]....
        /*02c8*/ 	.word	0x000081f0
        /*02cc*/ 	.word	0x00000007
        /*02d0*/ 	.word	0x00000000
        /*02d4*/ 	.short	0x010a
        /*02d6*/ 	.byte	0x3f
	.zero		1


	//   ....[37]....
        /*02d8*/ 	.word	0x00008240
        /*02dc*/ 	.word	0x00000006
        /*02e0*/ 	.word	0x00000000
        /*02e4*/ 	.short	0x010a
        /*02e6*/ 	.byte	0x3f
	.zero		1


	//   ....[38]....
        /*02e8*/ 	.word	0x00008290
        /*02ec*/ 	.word	0x00000007
        /*02f0*/ 	.word	0x00000000
        /*02f4*/ 	.short	0x010a
        /*02f6*/ 	.byte	0x3f
	.zero		1


	//   ....[39]....
        /*02f8*/ 	.word	0x000082e0
        /*02fc*/ 	.word	0x00000006
        /*0300*/ 	.word	0x00000000
        /*0304*/ 	.short	0x010a
        /*0306*/ 	.byte	0x3f
	.zero		1


	//----- nvinfo : EIATTR_NUM_MBARRIERS
	.align		4
.L_35:
        /*0308*/ 	.byte	0x03, 0x38
        /*030a*/ 	.short	0x0010


	//----- nvinfo : EIATTR_EXIT_INSTR_OFFSETS
	.align		4
        /*030c*/ 	.byte	0x04, 0x1c
        /*030e*/ 	.short	(.L_37 - .L_36)


	//   ....[0]....
.L_36:
        /*0310*/ 	.word	0x000009c0


	//   ....[1]....
        /*0314*/ 	.word	0x000011d0


	//   ....[2]....
        /*0318*/ 	.word	0x00006850


	//   ....[3]....
        /*031c*/ 	.word	0x00006db0


	//   ....[4]....
        /*0320*/ 	.word	0x00007f50


	//----- nvinfo : EIATTR_MAX_THREADS
	.align		4
.L_37:
        /*0324*/ 	.byte	0x04, 0x05
        /*0326*/ 	.short	(.L_39 - .L_38)
.L_38:
        /*0328*/ 	.word	0x00000180
        /*032c*/ 	.word	0x00000001
        /*0330*/ 	.word	0x00000001


	//----- nvinfo : EIATTR_CRS_STACK_SIZE
	.align		4
.L_39:
        /*0334*/ 	.byte	0x04, 0x1e
        /*0336*/ 	.short	(.L_41 - .L_40)
.L_40:
        /*0338*/ 	.word	0x00000000


	//----- nvinfo : EIATTR_CBANK_PARAM_SIZE
	.align		4
.L_41:
        /*033c*/ 	.byte	0x03, 0x19
        /*033e*/ 	.short	0x0470


	//----- nvinfo : EIATTR_PARAM_CBANK
	.align		4
        /*0340*/ 	.byte	0x04, 0x0a
        /*0342*/ 	.short	(.L_43 - .L_42)
	.align		4
.L_42:
        /*0344*/ 	.word	index@(.nv.constant0._ZN7cutlass13device_kernelINS_4gemm6kernel13GemmUniversalIN4cute5tupleIJiiiiEEENS1_10collective13CollectiveMmaINS1_34MainloopSm90TmaGmmaWarpSpecializedILi7ENS5_IJNS4_1CILi1EEENSA_ILi8EEESB_EEENS1_35KernelTmaWarpSpecializedCooperativeEEENS5_IJNSA_ILi128EEESG_NSA_ILi64EEEEEENS_6half_tENS5_IJlSB_lEEESJ_SK_NS4_8TiledMMAINS4_8MMA_AtomIJNS4_4SM904GMMA26MMA_64x128x16_F32F16F16_SSILNSO_5MajorE0ELSQ_0ELNSO_7ScaleInE1ELSR_1EEEEEENS4_6LayoutINS5_IJNSA_ILi2EEESB_SB_EEENS5_IJSB_NSA_ILi0EEESX_EEEEENS5_IJNS4_10UnderscoreES10_S10_EEEEENS4_23SM90_TMA_LOAD_MULTICASTENS4_14ComposedLayoutINS4_7SwizzleILi3ELi4ELi3EEENS4_18smem_ptr_flag_bitsILi16EEENSU_INS5_IJSC_SH_EEENS5_IJSH_SB_EEEEEEEvNS4_8identityENS4_13SM90_TMA_LOADES1C_vS1D_EENS_8epilogue10collective6detail29Sm90TmaWarpSpecializedAdapterINS1H_15DefaultEpilogueISJ_SK_SK_NS1G_6thread17LinearCombinationISJ_Li1EffLNS1L_9ScaleType4KindE0ELNS_15FloatRoundStyleE2ESJ_EENS1_15EpilogueDefaultEEEEEvvEEEEvNT_6ParamsE)
        /*0348*/ 	.short	0x0210
        /*034a*/ 	.short	0x0470


	//----- nvinfo : EIATTR_SW_WAR
	.align		4
.L_43:
        /*034c*/ 	.byte	0x04, 0x36
        /*034e*/ 	.short	(.L_45 - .L_44)
.L_44:
        /*0350*/ 	.word	0x00000008
.L_45:


//--------------------- .nv.callgraph             --------------------------
	.section	.nv.callgraph,"",@"SHT_CUDA_CALLGRAPH"
	.align	4
	.sectionentsize	8
	.align		4
        /*0000*/ 	.word	0x00000000
	.align		4
        /*0004*/ 	.word	0xffffffff
	.align		4
        /*0008*/ 	.word	index@(_ZN7cutlass13device_kernelINS_4gemm6kernel13GemmUniversalIN4cute5tupleIJiiiiEEENS1_10collective13CollectiveMmaINS1_34MainloopSm90TmaGmmaWarpSpecializedILi7ENS5_IJNS4_1CILi1EEENSA_ILi8EEESB_EEENS1_35KernelTmaWarpSpecializedCooperativeEEENS5_IJNSA_ILi128EEESG_NSA_ILi64EEEEEENS_6half_tENS5_IJlSB_lEEESJ_SK_NS4_8TiledMMAINS4_8MMA_AtomIJNS4_4SM904GMMA26MMA_64x128x16_F32F16F16_SSILNSO_5MajorE0ELSQ_0ELNSO_7ScaleInE1ELSR_1EEEEEENS4_6LayoutINS5_IJNSA_ILi2EEESB_SB_EEENS5_IJSB_NSA_ILi0EEESX_EEEEENS5_IJNS4_10UnderscoreES10_S10_EEEEENS4_23SM90_TMA_LOAD_MULTICASTENS4_14ComposedLayoutINS4_7SwizzleILi3ELi4ELi3EEENS4_18smem_ptr_flag_bitsILi16EEENSU_INS5_IJSC_SH_EEENS5_IJSH_SB_EEEEEEEvNS4_8identityENS4_13SM90_TMA_LOADES1C_vS1D_EENS_8epilogue10collective6detail29Sm90TmaWarpSpecializedAdapterINS1H_15DefaultEpilogueISJ_SK_SK_NS1G_6thread17LinearCombinationISJ_Li1EffLNS1L_9ScaleType4KindE0ELNS_15FloatRoundStyleE2ESJ_EENS1_15EpilogueDefaultEEEEEvvEEEEvNT_6ParamsE)
	.align		4
        /*000c*/ 	.word	index@(__assertfail)
	.align		4
        /*0010*/ 	.word	0x00000000
	.align		4
        /*0014*/ 	.word	0xfffffffe
	.align		4
        /*0018*/ 	.word	0x00000000
	.align		4
        /*001c*/ 	.word	0xfffffffd
	.align		4
        /*0020*/ 	.word	0x00000000
	.align		4
        /*0024*/ 	.word	0xfffffffc


//--------------------- .nv.constant4             --------------------------
	.section	.nv.constant4,"a",@progbits
	.align	8
	.align		8
.nv.constant4:
        /*0000*/ 	.dword	__assertfail
	.align		8
        /*0008*/ 	.dword	__unnamed_1
	.align		8
        /*0010*/ 	.dword	_ZN40_INTERNAL_cbb40c18_4_k_cu_a87a215c_219504cuda3std3__45__cpo5beginE
	.align		8
        /*0018*/ 	.dword	_ZN40_INTERNAL_cbb40c18_4_k_cu_a87a215c_219504cuda3std3__45__cpo3endE
	.align		8
        /*0020*/ 	.dword	_ZN40_INTERNAL_cbb40c18_4_k_cu_a87a215c_219504cuda3std3__45__cpo6cbeginE
	.align		8
        /*0028*/ 	.dword	_ZN40_INTERNAL_cbb40c18_4_k_cu_a87a215c_219504cuda3std3__45__cpo4cendE
	.align		8
        /*0030*/ 	.dword	_ZN40_INTERNAL_cbb40c18_4_k_cu_a87a215c_219504cuda3std3__442_GLOBAL__N__cbb40c18_4_k_cu_a87a215c_219506ignoreE
	.align		8
        /*0038*/ 	.dword	_ZN40_INTERNAL_cbb40c18_4_k_cu_a87a215c_219504cuda3std3__419piecewise_constructE
	.align		8
        /*0040*/ 	.dword	_ZN40_INTERNAL_cbb40c18_4_k_cu_a87a215c_219504cuda3std3__48in_placeE
	.align		8
        /*0048*/ 	.dword	_ZN40_INTERNAL_cbb40c18_4_k_cu_a87a215c_219504cuda3std6ranges3__45__cpo4swapE
	.align		8
        /*0050*/ 	.dword	_ZN40_INTERNAL_cbb40c18_4_k_cu_a87a215c_219504cuda3std6ranges3__45__cpo9iter_moveE
	.align		8
        /*0058*/ 	.dword	_ZN40_INTERNAL_cbb40c18_4_k_cu_a87a215c_219504cute7productE
	.align		8
        /*0060*/ 	.dword	_ZN40_INTERNAL_cbb40c18_4_k_cu_a87a215c_219504cute1_E
	.align		8
        /*0068*/ 	.dword	$str$22
	.align		8
        /*0070*/ 	.dword	$str$23


//--------------------- .text._ZN7cutlass13device_kernelINS_4gemm6kernel13GemmUniversalIN4cute5tupleIJiiiiEEENS1_10collective13CollectiveMmaINS1_34MainloopSm90TmaGmmaWarpSpecializedILi7ENS5_IJNS4_1CILi1EEENSA_ILi8EEESB_EEENS1_35KernelTmaWarpSpecializedCooperativeEEENS5_IJNSA_ILi128EEESG_NSA_ILi64EEEEEENS_6half_tENS5_IJlSB_lEEESJ_SK_NS4_8TiledMMAINS4_8MMA_AtomIJNS4_4SM904GMMA26MMA_64x128x16_F32F16F16_SSILNSO_5MajorE0ELSQ_0ELNSO_7ScaleInE1ELSR_1EEEEEENS4_6LayoutINS5_IJNSA_ILi2EEESB_SB_EEENS5_IJSB_NSA_ILi0EEESX_EEEEENS5_IJNS4_10UnderscoreES10_S10_EEEEENS4_23SM90_TMA_LOAD_MULTICASTENS4_14ComposedLayoutINS4_7SwizzleILi3ELi4ELi3EEENS4_18smem_ptr_flag_bitsILi16EEENSU_INS5_IJSC_SH_EEENS5_IJSH_SB_EEEEEEEvNS4_8identityENS4_13SM90_TMA_LOADES1C_vS1D_EENS_8epilogue10collective6detail29Sm90TmaWarpSpecializedAdapterINS1H_15DefaultEpilogueISJ_SK_SK_NS1G_6thread17LinearCombinationISJ_Li1EffLNS1L_9ScaleType4KindE0ELNS_15FloatRoundStyleE2ESJ_EENS1_15EpilogueDefaultEEEEEvvEEEEvNT_6ParamsE --------------------------
	.section	.text._ZN7cutlass13device_kernelINS_4gemm6kernel13GemmUniversalIN4cute5tupleIJiiiiEEENS1_10collective13CollectiveMmaINS1_34MainloopSm90TmaGmmaWarpSpecializedILi7ENS5_IJNS4_1CILi1EEENSA_ILi8EEESB_EEENS1_35KernelTmaWarpSpecializedCooperativeEEENS5_IJNSA_ILi128EEESG_NSA_ILi64EEEEEENS_6half_tENS5_IJlSB_lEEESJ_SK_NS4_8TiledMMAINS4_8MMA_AtomIJNS4_4SM904GMMA26MMA_64x128x16_F32F16F16_SSILNSO_5MajorE0ELSQ_0ELNSO_7ScaleInE1ELSR_1EEEEEENS4_6LayoutINS5_IJNSA_ILi2EEESB_SB_EEENS5_IJSB_NSA_ILi0EEESX_EEEEENS5_IJNS4_10UnderscoreES10_S10_EEEEENS4_23SM90_TMA_LOAD_MULTICASTENS4_14ComposedLayoutINS4_7SwizzleILi3ELi4ELi3EEENS4_18smem_ptr_flag_bitsILi16EEENSU_INS5_IJSC_SH_EEENS5_IJSH_SB_EEEEEEEvNS4_8identityENS4_13SM90_TMA_LOADES1C_vS1D_EENS_8epilogue10collective6detail29Sm90TmaWarpSpecializedAdapterINS1H_15DefaultEpilogueISJ_SK_SK_NS1G_6thread17LinearCombinationISJ_Li1EffLNS1L_9ScaleType4KindE0ELNS_15FloatRoundStyleE2ESJ_EENS1_15EpilogueDefaultEEEEEvvEEEEvNT_6ParamsE,"ax",@progbits
	.align	128
.text._ZN7cutlass13device_kernelINS_4gemm6kernel13GemmUniversalIN4cute5tupleIJiiiiEEENS1_10collective13CollectiveMmaINS1_34MainloopSm90TmaGmmaWarpSpecializedILi7ENS5_IJNS4_1CILi1EEENSA_ILi8EEESB_EEENS1_35KernelTmaWarpSpecializedCooperativeEEENS5_IJNSA_ILi128EEESG_NSA_ILi64EEEEEENS_6half_tENS5_IJlSB_lEEESJ_SK_NS4_8TiledMMAINS4_8MMA_AtomIJNS4_4SM904GMMA26MMA_64x128x16_F32F16F16_SSILNSO_5MajorE0ELSQ_0ELNSO_7ScaleInE1ELSR_1EEEEEENS4_6LayoutINS5_IJNSA_ILi2EEESB_SB_EEENS5_IJSB_NSA_ILi0EEESX_EEEEENS5_IJNS4_10UnderscoreES10_S10_EEEEENS4_23SM90_TMA_LOAD_MULTICASTENS4_14ComposedLayoutINS4_7SwizzleILi3ELi4ELi3EEENS4_18smem_ptr_flag_bitsILi16EEENSU_INS5_IJSC_SH_EEENS5_IJSH_SB_EEEEEEEvNS4_8identityENS4_13SM90_TMA_LOADES1C_vS1D_EENS_8epilogue10collective6detail29Sm90TmaWarpSpecializedAdapterINS1H_15DefaultEpilogueISJ_SK_SK_NS1G_6thread17LinearCombinationISJ_Li1EffLNS1L_9ScaleType4KindE0ELNS_15FloatRoundStyleE2ESJ_EENS1_15EpilogueDefaultEEEEEvvEEEEvNT_6ParamsE:
        .type           _ZN7cutlass13device_kernelINS_4gemm6kernel13GemmUniversalIN4cute5tupleIJiiiiEEENS1_10collective13CollectiveMmaINS1_34MainloopSm90TmaGmmaWarpSpecializedILi7ENS5_IJNS4_1CILi1EEENSA_ILi8EEESB_EEENS1_35KernelTmaWarpSpecializedCooperativeEEENS5_IJNSA_ILi128EEESG_NSA_ILi64EEEEEENS_6half_tENS5_IJlSB_lEEESJ_SK_NS4_8TiledMMAINS4_8MMA_AtomIJNS4_4SM904GMMA26MMA_64x128x16_F32F16F16_SSILNSO_5MajorE0ELSQ_0ELNSO_7ScaleInE1ELSR_1EEEEEENS4_6LayoutINS5_IJNSA_ILi2EEESB_SB_EEENS5_IJSB_NSA_ILi0EEESX_EEEEENS5_IJNS4_10UnderscoreES10_S10_EEEEENS4_23SM90_TMA_LOAD_MULTICASTENS4_14ComposedLayoutINS4_7SwizzleILi3ELi4ELi3EEENS4_18smem_ptr_flag_bitsILi16EEENSU_INS5_IJSC_SH_EEENS5_IJSH_SB_EEEEEEEvNS4_8identityENS4_13SM90_TMA_LOADES1C_vS1D_EENS_8epilogue10collective6detail29Sm90TmaWarpSpecializedAdapterINS1H_15DefaultEpilogueISJ_SK_SK_NS1G_6thread17LinearCombinationISJ_Li1EffLNS1L_9ScaleType4KindE0ELNS_15FloatRoundStyleE2ESJ_EENS1_15EpilogueDefaultEEEEEvvEEEEvNT_6ParamsE,@function
        .size           _ZN7cutlass13device_kernelINS_4gemm6kernel13GemmUniversalIN4cute5tupleIJiiiiEEENS1_10collective13CollectiveMmaINS1_34MainloopSm90TmaGmmaWarpSpecializedILi7ENS5_IJNS4_1CILi1EEENSA_ILi8EEESB_EEENS1_35KernelTmaWarpSpecializedCooperativeEEENS5_IJNSA_ILi128EEESG_NSA_ILi64EEEEEENS_6half_tENS5_IJlSB_lEEESJ_SK_NS4_8TiledMMAINS4_8MMA_AtomIJNS4_4SM904GMMA26MMA_64x128x16_F32F16F16_SSILNSO_5MajorE0ELSQ_0ELNSO_7ScaleInE1ELSR_1EEEEEENS4_6LayoutINS5_IJNSA_ILi2EEESB_SB_EEENS5_IJSB_NSA_ILi0EEESX_EEEEENS5_IJNS4_10UnderscoreES10_S10_EEEEENS4_23SM90_TMA_LOAD_MULTICASTENS4_14ComposedLayoutINS4_7SwizzleILi3ELi4ELi3EEENS4_18smem_ptr_flag_bitsILi16EEENSU_INS5_IJSC_SH_EEENS5_IJSH_SB_EEEEEEEvNS4_8identityENS4_13SM90_TMA_LOADES1C_vS1D_EENS_8epilogue10collective6detail29Sm90TmaWarpSpecializedAdapterINS1H_15DefaultEpilogueISJ_SK_SK_NS1G_6thread17LinearCombinationISJ_Li1EffLNS1L_9ScaleType4KindE0ELNS_15FloatRoundStyleE2ESJ_EENS1_15EpilogueDefaultEEEEEvvEEEEvNT_6ParamsE,(.L_x_205 - _ZN7cutlass13device_kernelINS_4gemm6kernel13GemmUniversalIN4cute5tupleIJiiiiEEENS1_10collective13CollectiveMmaINS1_34MainloopSm90TmaGmmaWarpSpecializedILi7ENS5_IJNS4_1CILi1EEENSA_ILi8EEESB_EEENS1_35KernelTmaWarpSpecializedCooperativeEEENS5_IJNSA_ILi128EEESG_NSA_ILi64EEEEEENS_6half_tENS5_IJlSB_lEEESJ_SK_NS4_8TiledMMAINS4_8MMA_AtomIJNS4_4SM904GMMA26MMA_64x128x16_F32F16F16_SSILNSO_5MajorE0ELSQ_0ELNSO_7ScaleInE1ELSR_1EEEEEENS4_6LayoutINS5_IJNSA_ILi2EEESB_SB_EEENS5_IJSB_NSA_ILi0EEESX_EEEEENS5_IJNS4_10UnderscoreES10_S10_EEEEENS4_23SM90_TMA_LOAD_MULTICASTENS4_14ComposedLayoutINS4_7SwizzleILi3ELi4ELi3EEENS4_18smem_ptr_flag_bitsILi16EEENSU_INS5_IJSC_SH_EEENS5_IJSH_SB_EEEEEEEvNS4_8identityENS4_13SM90_TMA_LOADES1C_vS1D_EENS_8epilogue10collective6detail29Sm90TmaWarpSpecializedAdapterINS1H_15DefaultEpilogueISJ_SK_SK_NS1G_6thread17LinearCombinationISJ_Li1EffLNS1L_9ScaleType4KindE0ELNS_15FloatRoundStyleE2ESJ_EENS1_15EpilogueDefaultEEEEEvvEEEEvNT_6ParamsE)
        .other          _ZN7cutlass13device_kernelINS_4gemm6kernel13GemmUniversalIN4cute5tupleIJiiiiEEENS1_10collective13CollectiveMmaINS1_34MainloopSm90TmaGmmaWarpSpecializedILi7ENS5_IJNS4_1CILi1EEENSA_ILi8EEESB_EEENS1_35KernelTmaWarpSpecializedCooperativeEEENS5_IJNSA_ILi128EEESG_NSA_ILi64EEEEEENS_6half_tENS5_IJlSB_lEEESJ_SK_NS4_8TiledMMAINS4_8MMA_AtomIJNS4_4SM904GMMA26MMA_64x128x16_F32F16F16_SSILNSO_5MajorE0ELSQ_0ELNSO_7ScaleInE1ELSR_1EEEEEENS4_6LayoutINS5_IJNSA_ILi2EEESB_SB_EEENS5_IJSB_NSA_ILi0EEESX_EEEEENS5_IJNS4_10UnderscoreES10_S10_EEEEENS4_23SM90_TMA_LOAD_MULTICASTENS4_14ComposedLayoutINS4_7SwizzleILi3ELi4ELi3EEENS4_18smem_ptr_flag_bitsILi16EEENSU_INS5_IJSC_SH_EEENS5_IJSH_SB_EEEEEEEvNS4_8identityENS4_13SM90_TMA_LOADES1C_vS1D_EENS_8epilogue10collective6detail29Sm90TmaWarpSpecializedAdapterINS1H_15DefaultEpilogueISJ_SK_SK_NS1G_6thread17LinearCombinationISJ_Li1EffLNS1L_9ScaleType4KindE0ELNS_15FloatRoundStyleE2ESJ_EENS1_15EpilogueDefaultEEEEEvvEEEEvNT_6ParamsE,@"STO_CUDA_ENTRY STV_DEFAULT"
_ZN7cutlass13device_kernelINS_4gemm6kernel13GemmUniversalIN4cute5tupleIJiiiiEEENS1_10collective13CollectiveMmaINS1_34MainloopSm90TmaGmmaWarpSpecializedILi7ENS5_IJNS4_1CILi1EEENSA_ILi8EEESB_EEENS1_35KernelTmaWarpSpecializedCooperativeEEENS5_IJNSA_ILi128EEESG_NSA_ILi64EEEEEENS_6half_tENS5_IJlSB_lEEESJ_SK_NS4_8TiledMMAINS4_8MMA_AtomIJNS4_4SM904GMMA26MMA_64x128x16_F32F16F16_SSILNSO_5MajorE0ELSQ_0ELNSO_7ScaleInE1ELSR_1EEEEEENS4_6LayoutINS5_IJNSA_ILi2EEESB_SB_EEENS5_IJSB_NSA_ILi0EEESX_EEEEENS5_IJNS4_10UnderscoreES10_S10_EEEEENS4_23SM90_TMA_LOAD_MULTICASTENS4_14ComposedLayoutINS4_7SwizzleILi3ELi4ELi3EEENS4_18smem_ptr_flag_bitsILi16EEENSU_INS5_IJSC_SH_EEENS5_IJSH_SB_EEEEEEEvNS4_8identityENS4_13SM90_TMA_LOADES1C_vS1D_EENS_8epilogue10collective6detail29Sm90TmaWarpSpecializedAdapterINS1H_15DefaultEpilogueISJ_SK_SK_NS1G_6thread17LinearCombinationISJ_Li1EffLNS1L_9ScaleType4KindE0ELNS_15FloatRoundStyleE2ESJ_EENS1_15EpilogueDefaultEEEEEvvEEEEvNT_6ParamsE:
[----:B------:R-:W0:Y:S01]  /*0000*/  LDC R1, c[0x0][0x28] ;  /* 0x00000a00ff017b82 */ /* 0x000e220000000800 */
[----:B------:R-:W1:Y:S01]  /*0010*/  S2R R94, SR_TID.X ;  /* 0x00000000005e7919 */ /* 0x000e620000002100 */
[----:B------:R-:W-:Y:S01]  /*0020*/  ELECT P0, URZ, PT ;  /* 0x00000000003f782f */ /* 0x000fe20003800000 */
[----:B------:R-:W-:Y:S01]  /*0030*/  BSSY B0, `(.L_x_0) ;  /* 0x000000f000007945 */ /* 0x000fe20003800000 */
[--C-:B-1----:R-:W-:Y:S02]  /*0040*/  SHF.R.U32.HI R0, RZ, 0x5, R94.reuse ;  /* 0x00000005ff007819 */ /* 0x102fe4000001165e */
[----:B------:R-:W-:-:S03]  /*0050*/  SHF.R.U32.HI R6, RZ, 0x7, R94 ;  /* 0x00000007ff067819 */ /* 0x000fc6000001165e */
[----:B------:R-:W1:Y:S04]  /*0060*/  SHFL.IDX PT, R3, R0, RZ, 0x1f ;  /* 0x00001fff00037589 */ /* 0x000e6800000e0000 */
[----:B------:R2:W3:Y:S01]  /*0070*/  SHFL.IDX PT, R2, R6, RZ, 0x1f ;  /* 0x00001fff06027589 */ /* 0x0004e200000e0000 */
[----:B-1----:R-:W-:-:S13]  /*0080*/  ISETP.NE.OR P0, PT, R3, RZ, !P0 ;  /* 0x000000ff0300720c */ /* 0x002fda0004705670 */
[----:B0-23--:R-:W-:Y:S05]  /*0090*/  @P0 BRA `(.L_x_1) ;  /* 0x0000000000200947 */ /* 0x00dfea0003800000 */
[----:B------:R-:W-:Y:S02]  /*00a0*/  ULDC.64 UR4, c[0x0][0x198] ;  /* 0x0000660000047ab9 */ /* 0x000fe40000000a00 */
[----:B------:R-:W-:Y:S02]  /*00b0*/  UIADD3 UR6, UP0, UR4, 0xf0, URZ ;  /* 0x000000f004067890 */ /* 0x000fe4000ff1e03f */
[----:B------:R-:W-:Y:S02]  /*00c0*/  UIADD3 UR4, UP1, UR4, 0x1f0, URZ ;  /* 0x000001f004047890 */ /* 0x000fe4000ff3e03f */
[----:B------:R-:W-:Y:S02]  /*00d0*/  UIADD3.X UR7, URZ, UR5, URZ, UP0, !UPT ;  /* 0x000000053f077290 */ /* 0x000fe400087fe43f */
[----:B------:R-:W-:-:S07]  /*00e0*/  UIADD3.X UR5, URZ, UR5, URZ, UP1, !UPT ;  /* 0x000000053f057290 */ /* 0x000fce0008ffe43f */
[----:B------:R0:W-:Y:S02]  /*00f0*/  UTMACCTL.PF [UR6] ;  /* 0x00000000060079b9 */ /* 0x0001e40008040000 */
[----:B------:R0:W-:Y:S02]  /*0100*/  UTMACCTL.PF [UR4] ;  /* 0x00000000040079b9 */ /* 0x0001e40008040000 */
[----:B0-----:R-:W-:Y:S01]  /*0110*/  NOP ;  /* 0x0000000000007918 */ /* 0x001fe20000000000 */
.L_x_1:
[----:B------:R-:W-:Y:S05]  /*0120*/  BSYNC B0 ;  /* 0x0000000000007941 */ /* 0x000fea0003800000 */
.L_x_0:
[----:B------:R-:W0:Y:S02]  /*0130*/  SHFL.IDX PT, R5, R0, RZ, 0x1f ;  /* 0x00001fff00057589 */ /* 0x000e2400000e0000 */
[----:B0-----:R-:W-:-:S13]  /*0140*/  ISETP.NE.AND P0, PT, R5, RZ, PT ;  /* 0x000000ff0500720c */ /* 0x001fda0003f05270 */
[----:B------:R-:W-:Y:S05]  /*0150*/  @P0 BRA `(.L_x_2) ;  /* 0x0000000000700947 */ /* 0x000fea0003800000 */
[----:B------:R-:W0:Y:S01]  /*0160*/  S2UR UR8, SR_CgaCtaId ;  /* 0x00000000000879c3 */ /* 0x000e220000008800 */
[----:B------:R-:W-:Y:S01]  /*0170*/  UMOV UR4, 0x400 ;  /* 0x0000040000047882 */ /* 0x000fe20000000000 */
[----:B------:R-:W-:Y:S01]  /*0180*/  UMOV UR5, 0x1 ;  /* 0x0000000100057882 */ /* 0x000fe20000000000 */
[----:B------:R-:W-:Y:S01]  /*0190*/  UMOV UR6, 0x10 ;  /* 0x0000001000067882 */ /* 0x000fe20000000000 */
[----:B------:R-:W-:Y:S01]  /*01a0*/  ELECT P0, URZ, PT ;  /* 0x00000000003f782f */ /* 0x000fe20003800000 */
[----:B------:R-:W-:-:S04]  /*01b0*/  UIADD3 UR6, -UR6, 0x100000, URZ ;  /* 0x0010000006067890 */ /* 0x000fc8000fffe13f */
[----:B------:R-:W-:Y:S02]  /*01c0*/  USHF.L.U32 UR7, UR6, 0xb, URZ ;  /* 0x0000000b06077899 */ /* 0x000fe4000800063f */
[----:B------:R-:W-:Y:S02]  /*01d0*/  USHF.L.U32 UR6, UR6, 0x1, URZ ;  /* 0x0000000106067899 */ /* 0x000fe4000800063f */
[----:B0-----:R-:W-:Y:S02]  /*01e0*/  ULEA UR8, UR8, UR4, 0x18 ;  /* 0x0000000408087291 */ /* 0x001fe4000f8ec03f */
[----:B------:R-:W-:-:S04]  /*01f0*/  UIADD3 UR4, -UR5, 0x100000, URZ ;  /* 0x0010000005047890 */ /* 0x000fc8000fffe13f */
[----:B------:R-:W-:Y:S02]  /*0200*/  USHF.L.U32 UR5, UR4, 0xb, URZ ;  /* 0x0000000b04057899 */ /* 0x000fe4000800063f */
[----:B------:R-:W-:Y:S01]  /*0210*/  USHF.L.U32 UR4, UR4, 0x1, URZ ;  /* 0x0000000104047899 */ /* 0x000fe2000800063f */
[----:B------:R-:W0:Y:S11]  /*0220*/  FENCE.VIEW.ASYNC.S ;  /* 0x00000000000073c6 */ /* 0x000e360000000000 */
[----:B0-----:R0:W1:Y:S01]  /*0230*/  SYNCS.EXCH.64 URZ, [UR8], UR4 ;  /* 0x00000004083f75b2 */ /* 0x0010620008000100 */
[----:B------:R0:W2:Y:S01]  /*0240*/  SYNCS.EXCH.64 URZ, [UR8+0x38], UR6 ;  /* 0x00003806083f75b2 */ /* 0x0000a20008000100 */
[----:B------:R0:W3:Y:S01]  /*0250*/  SYNCS.EXCH.64 URZ, [UR8+0x8], UR4 ;  /* 0x00000804083f75b2 */ /* 0x0000e20008000100 */
[----:B------:R0:W4:Y:S01]  /*0260*/  SYNCS.EXCH.64 URZ, [UR8+0x40], UR6 ;  /* 0x00004006083f75b2 */ /* 0x0001220008000100 */
[----:B------:R0:W0:Y:S01]  /*0270*/  SYNCS.EXCH.64 URZ, [UR8+0x10], UR4 ;  /* 0x00001004083f75b2 */ /* 0x0000220008000100 */
        /* <DEDUP_REMOVED lines=9> */
[----:B------:R-:W-:Y:S01]  /*0310*/  NOP ;  /* 0x0000000000007918 */ /* 0x000fe20000000000 */
.L_x_2:
[----:B------:R-:W-:Y:S01]  /*0320*/  SHF.R.S32.HI R7, RZ, 0x1f, R94 ;  /* 0x0000001fff077819 */ /* 0x000fe2000001145e */
[----:B------:R-:W5:Y:S01]  /*0330*/  SHFL.IDX PT, R0, R0, RZ, 0x1f ;  /* 0x00001fff00007589 */ /* 0x000f6200000e0000 */
[----:B0-----:R-:W0:Y:S01]  /*0340*/  S2UR UR8, SR_CTAID.X ;  /* 0x00000000000879c3 */ /* 0x001e220000002500 */
[----:B------:R-:W-:Y:S02]  /*0350*/  ELECT P0, URZ, PT ;  /* 0x00000000003f782f */ /* 0x000fe40003800000 */
[----:B------:R-:W-:Y:S01]  /*0360*/  LEA.HI R7, R7, R94, RZ, 0x7 ;  /* 0x0000005e07077211 */ /* 0x000fe200078f38ff */
[----:B------:R-:W1:Y:S01]  /*0370*/  S2R R4, SR_CTAID.Y ;  /* 0x0000000000047919 */ /* 0x000e620000002600 */
[----:B------:R-:W-:Y:S01]  /*0380*/  ULDC UR4, c[0x0][0x154] ;  /* 0x0000550000047ab9 */ /* 0x000fe20000000800 */
[----:B------:R-:W-:Y:S01]  /*0390*/  NOP ;  /* 0x0000000000007918 */ /* 0x000fe20000000000 */
[----:B------:R-:W-:Y:S01]  /*03a0*/  LOP3.LUT R7, R7, 0xffffff80, RZ, 0xc0, !PT ;  /* 0xffffff8007077812 */ /* 0x000fe200078ec0ff */
[----:B------:R-:W-:Y:S01]  /*03b0*/  NOP ;  /* 0x0000000000007918 */ /* 0x000fe20000000000 */
[----:B------:R-:W2:Y:S03]  /*03c0*/  LDC R14, c[0x0][0x140] ;  /* 0x00005000ff0e7b82 */ /* 0x000ea60000000800 */
[----:B------:R-:W-:-:S05]  /*03d0*/  IMAD.IADD R7, R94, 0x1, -R7 ;  /* 0x000000015e077824 */ /* 0x000fca00078e0a07 */
[----:B------:R-:W-:Y:S01]  /*03e0*/  SHF.R.S32.HI R8, RZ, 0x1f, R7 ;  /* 0x0000001fff087819 */ /* 0x000fe20000011407 */
[----:B------:R-:W3:Y:S01]  /*03f0*/  LDC R12, c[0x0][0x144] ;  /* 0x00005100ff0c7b82 */ /* 0x000ee20000000800 */
[----:B------:R-:W-:Y:S02]  /*0400*/  LOP3.LUT P2, RZ, R7, 0x7, RZ, 0xc0, !PT ;  /* 0x0000000707ff7812 */ /* 0x000fe4000784c0ff */
[----:B------:R-:W-:Y:S02]  /*0410*/  LEA.HI R8, R8, R7, RZ, 0x3 ;  /* 0x0000000708087211 */ /* 0x000fe400078f18ff */
[----:B-----5:R-:W-:Y:S02]  /*0420*/  ISETP.NE.OR P0, PT, R0, RZ, !P0 ;  /* 0x000000ff0000720c */ /* 0x020fe40004705670 */
[--C-:B------:R-:W-:Y:S02]  /*0430*/  SHF.R.S32.HI R0, RZ, 0x3, R8.reuse ;  /* 0x00000003ff007819 */ /* 0x100fe40000011408 */
[----:B------:R-:W-:-:S02]  /*0440*/  SHF.R.S32.HI R9, RZ, 0x1f, R8 ;  /* 0x0000001fff097819 */ /* 0x000fc40000011408 */
[----:B------:R-:W-:Y:S02]  /*0450*/  SHF.R.S32.HI R8, RZ, 0x1f, R5 ;  /* 0x0000001fff087819 */ /* 0x000fe40000011405 */
[----:B------:R-:W-:Y:S02]  /*0460*/  LEA.HI R9, R9, R0, RZ, 0x2 ;  /* 0x0000000009097211 */ /* 0x000fe400078f10ff */
[----:B------:R-:W-:Y:S02]  /*0470*/  LEA.HI R8, R8, R5, RZ, 0x2 ;  /* 0x0000000508087211 */ /* 0x000fe400078f10ff */
[----:B-1----:R-:W-:Y:S01]  /*0480*/  I2FP.F32.U32 R11, R4 ;  /* 0x00000004000b7245 */ /* 0x002fe20000201000 */
[----:B------:R-:W-:Y:S01]  /*0490*/  VOTEU.ALL UP0, P0 ;  /* 0x00000000003f7886 */ /* 0x000fe20000000000 */
[----:B------:R-:W-:Y:S01]  /*04a0*/  LOP3.LUT R10, R8, 0x3ffffffc, RZ, 0xc0, !PT ;  /* 0x3ffffffc080a7812 */ /* 0x000fe200078ec0ff */
[----:B------:R-:W-:Y:S01]  /*04b0*/  VOTEU.ALL UP1, P0 ;  /* 0x00000000003f7886 */ /* 0x000fe20000020000 */
[----:B------:R-:W-:Y:S01]  /*04c0*/  LOP3.LUT R9, R9, 0xfffffffc, RZ, 0xc0, !PT ;  /* 0xfffffffc09097812 */ /* 0x000fe200078ec0ff */
[----:B------:R-:W-:Y:S01]  /*04d0*/  FMUL R13, R11, UR4 ;  /* 0x000000040b0d7c20 */ /* 0x000fe20008400000 */
[----:B------:R-:W1:Y:S01]  /*04e0*/  @!UP0 S2UR UR7, SR_CgaCtaId ;  /* 0x00000000000789c3 */ /* 0x000e620000008800 */
[----:B------:R-:W-:Y:S01]  /*04f0*/  IMAD.IADD R11, R5, 0x1, -R10 ;  /* 0x00000001050b7824 */ /* 0x000fe200078e0a0a */
[----:B0-----:R-:W-:Y:S01]  /*0500*/  I2FP.F32.U32 R10, UR8 ;  /* 0x00000008000a7c45 */ /* 0x001fe20008201000 */
[----:B------:R-:W-:Y:S01]  /*0510*/  IMAD.IADD R8, R0, 0x1, -R9 ;  /* 0x0000000100087824 */ /* 0x000fe200078e0a09 */
[----:B------:R-:W-:Y:S01]  /*0520*/  ULDC UR4, c[0x0][0x150] ;  /* 0x0000540000047ab9 */ /* 0x000fe20000000800 */
[----:B------:R-:W0:Y:S01]  /*0530*/  F2I.U32.TRUNC.NTZ R13, R13 ;  /* 0x0000000d000d7305 */ /* 0x000e22000020f000 */
[----:B------:R-:W-:Y:S01]  /*0540*/  SHF.R.S32.HI R0, RZ, 0x1f, R3 ;  /* 0x0000001fff007819 */ /* 0x000fe20000011403 */
[----:B------:R-:W-:Y:S01]  /*0550*/  FMUL R10, R10, UR4 ;  /* 0x000000040a0a7c20 */ /* 0x000fe20008400000 */
[----:B------:R-:W5:Y:S01]  /*0560*/  LDC R9, c[0x0][0x148] ;  /* 0x00005200ff097b82 */ /* 0x000f620000000800 */
[----:B------:R-:W-:Y:S01]  /*0570*/  IMAD R8, R11, 0x4, R8 ;  /* 0x000000040b087824 */ /* 0x000fe200078e0208 */
[----:B------:R-:W-:Y:S01]  /*0580*/  LEA.HI R0, R0, R3, RZ, 0x2 ;  /* 0x0000000300007211 */ /* 0x000fe200078f10ff */
[----:B------:R-:W-:Y:S01]  /*0590*/  UMOV UR4, 0x20 ;  /* 0x0000002000047882 */ /* 0x000fe20000000000 */
[----:B------:R-:W-:Y:S01]  /*05a0*/  @!UP0 UMOV UR6, 0x400 ;  /* 0x0000040000068882 */ /* 0x000fe20000000000 */
[----:B------:R-:W4:Y:S01]  /*05b0*/  F2I.U32.TRUNC.NTZ R10, R10 ;  /* 0x0000000a000a7305 */ /* 0x000f22000020f000 */
[----:B------:R-:W-:Y:S01]  /*05c0*/  LOP3.LUT R0, R0, 0xfffffffc, RZ, 0xc0, !PT ;  /* 0xfffffffc00007812 */ /* 0x000fe200078ec0ff */
[----:B------:R-:W-:Y:S01]  /*05d0*/  IMAD.SHL.U32 R19, R8, 0x4, RZ ;  /* 0x0000000408137824 */ /* 0x000fe200078e00ff */
[----:B------:R-:W-:-:S04]  /*05e0*/  @!UP0 UIADD3 UR4, -UR4, 0x100000, URZ ;  /* 0x0010000004048890 */ /* 0x000fc8000fffe13f */
[----:B------:R-:W-:Y:S02]  /*05f0*/  @!UP0 USHF.L.U32 UR5, UR4, 0xb, URZ ;  /* 0x0000000b04058899 */ /* 0x000fe4000800063f */
[----:B------:R-:W-:Y:S01]  /*0600*/  @!UP0 USHF.L.U32 UR4, UR4, 0x1, URZ ;  /* 0x0000000104048899 */ /* 0x000fe2000800063f */
[----:B--2---:R-:W-:Y:S01]  /*0610*/  ISETP.EQ.U32.AND P3, PT, R14, 0x1, PT ;  /* 0x000000010e00780c */ /* 0x004fe20003f62070 */
[----:B------:R-:W-:Y:S01]  /*0620*/  IMAD.IADD R3, R3, 0x1, -R0 ;  /* 0x0000000103037824 */ /* 0x000fe200078e0a00 */
[----:B------:R-:W-:Y:S01]  /*0630*/  LOP3.LUT R19, R8, 0xc, R19, 0x78, !PT ;  /* 0x0000000c08137812 */ /* 0x000fe200078e7813 */
[----:B0-----:R-:W-:Y:S02]  /*0640*/  IMAD.MOV R20, RZ, RZ, -R13 ;  /* 0x000000ffff147224 */ /* 0x001fe400078e0a0d */
[----:B------:R-:W-:Y:S01]  /*0650*/  VIADD R8, R2, 0xffffffff ;  /* 0xffffffff02087836 */ /* 0x000fe20000000000 */
[----:B-1----:R-:W-:Y:S01]  /*0660*/  @!UP0 ULEA UR6, UR7, UR6, 0x18 ;  /* 0x0000000607068291 */ /* 0x002fe2000f8ec03f */
[----:B------:R-:W-:Y:S01]  /*0670*/  ISETP.NE.AND P1, PT, R3, 0x3, PT ;  /* 0x000000030300780c */ /* 0x000fe20003f25270 */
[----:B------:R-:W-:Y:S01]  /*0680*/  VOTEU.ALL UP0, P0 ;  /* 0x00000000003f7886 */ /* 0x000fe20000000000 */
[----:B------:R-:W-:Y:S01]  /*0690*/  ISETP.LT.U32.AND P0, PT, R19, 0x8, !P2 ;  /* 0x000000081300780c */ /* 0x000fe20005701070 */
[----:B----4-:R-:W-:Y:S01]  /*06a0*/  IMAD.MOV R7, RZ, RZ, -R10 ;  /* 0x000000ffff077224 */ /* 0x010fe200078e0a0a */
[----:B------:R-:W-:-:S02]  /*06b0*/  ISETP.EQ.OR P1, PT, R3, RZ, !P1 ;  /* 0x000000ff0300720c */ /* 0x000fc40004f22670 */
[----:B------:R-:W-:Y:S01]  /*06c0*/  ISETP.GE.U32.AND P5, PT, R8, 0x2, PT ;  /* 0x000000020800780c */ /* 0x000fe20003fa6070 */
[----:B-----5:R-:W-:Y:S01]  /*06d0*/  IMAD R0, R9, R20, R4 ;  /* 0x0000001409007224 */ /* 0x020fe200078e0204 */
[----:B------:R-:W-:Y:S01]  /*06e0*/  ISETP.EQ.AND P1, PT, R2, RZ, P1 ;  /* 0x000000ff0200720c */ /* 0x000fe20000f22270 */
[----:B---3--:R-:W-:Y:S01]  /*06f0*/  IMAD R7, R12, R7, UR8 ;  /* 0x000000080c077e24 */ /* 0x008fe2000f8e0207 */
[----:B------:R-:W-:Y:S01]  /*0700*/  ISETP.NE.AND P2, PT, R2, RZ, PT ;  /* 0x000000ff0200720c */ /* 0x000fe20003f45270 */
[----:B------:R-:W0:Y:S02]  /*0710*/  FENCE.VIEW.ASYNC.S ;  /* 0x00000000000073c6 */ /* 0x000e240000000000 */
[----:B0-----:R0:W1:Y:S01]  /*0720*/  @!UP0 SYNCS.EXCH.64 URZ, [UR6+0x80], UR4 ;  /* 0x00008004063f85b2 */ /* 0x0010620008000100 */
[----:B------:R-:W-:Y:S02]  /*0730*/  ISETP.NE.AND P4, PT, R0, R19, PT ;  /* 0x000000130000720c */ /* 0x000fe40003f85270 */
[----:B------:R-:W-:-:S02]  /*0740*/  SEL R18, RZ, 0x1, !P1 ;  /* 0x00000001ff127807 */ /* 0x000fc40004800000 */
[----:B------:R-:W-:Y:S02]  /*0750*/  ISETP.EQ.OR P4, PT, R7, RZ, !P4 ;  /* 0x000000ff0700720c */ /* 0x000fe40006782670 */
[----:B------:R-:W-:Y:S02]  /*0760*/  LOP3.LUT R0, R94, 0x7f, RZ, 0xc0, !PT ;  /* 0x0000007f5e007812 */ /* 0x000fe400078ec0ff */
[----:B------:R-:W-:Y:S02]  /*0770*/  PLOP3.LUT P0, PT, P0, P4, PT, 0x80, 0x0 ;  /* 0x000000000000781c */ /* 0x000fe40000709070 */
[----:B------:R-:W-:Y:S02]  /*0780*/  SEL R18, R18, 0x2, P5 ;  /* 0x0000000212127807 */ /* 0x000fe40002800000 */
[----:B------:R-:W-:Y:S01]  /*0790*/  P2R R102, PR, RZ, 0x1 ;  /* 0x00000001ff667803 */ /* 0x000fe20000000000 */
[----:B------:R0:W2:Y:S01]  /*07a0*/  @!UP1 SYNCS.EXCH.64 URZ, [UR6+0x88], UR4 ;  /* 0x00008804063f95b2 */ /* 0x0000a20008000100 */
[----:B------:R-:W-:Y:S01]  /*07b0*/  NOP ;  /* 0x0000000000007918 */ /* 0x000fe20000000000 */
[----:B------:R-:W-:Y:S06]  /*07c0*/  @!P3 BRA `(.L_x_3) ;  /* 0x000000000008b947 */ /* 0x000fec0003800000 */
[----:B-12---:R-:W-:Y:S01]  /*07d0*/  UCGABAR_ARV ;  /* 0x00000000000079c7 */ /* 0x006fe20008000000 */
[----:B------:R-:W-:Y:S05]  /*07e0*/  BRA `(.L_x_4) ;  /* 0x0000000000047947 */ /* 0x000fea0003800000 */
.L_x_3:
[----:B-12---:R-:W-:Y:S01]  /*07f0*/  NOP ;  /* 0x0000000000007918 */ /* 0x006fe20000000000 */
.L_x_4:
[----:B------:R-:W1:Y:S01]  /*0800*/  LDC R2, c[0x0][0x65c] ;  /* 0x00019700ff027b82 */ /* 0x000e620000000800 */
[----:B------:R-:W-:Y:S02]  /*0810*/  IMAD.U32 R10, RZ, RZ, UR8 ;  /* 0x00000008ff0a7e24 */ /* 0x000fe4000f8e00ff */
[----:B------:R-:W-:Y:S01]  /*0820*/  IMAD.MOV.U32 R11, RZ, RZ, RZ ;  /* 0x000000ffff0b7224 */ /* 0x000fe200078e00ff */
[----:B-1----:R-:W-:-:S04]  /*0830*/  ISETP.NE.AND P1, PT, R2, 0x1, PT ;  /* 0x000000010200780c */ /* 0x002fc80003f25270 */
[----:B------:R-:W-:-:S09]  /*0840*/  P2R R5, PR, RZ, 0x2 ;  /* 0x00000002ff057803 */ /* 0x000fd20000000000 */
[----:B------:R-:W1:Y:S01]  /*0850*/  @P1 LDC R17, c[0x0][0x10] ;  /* 0x00000400ff111b82 */ /* 0x000e620000000800 */
[----:B------:R-:W-:Y:S02]  /*0860*/  @P1 IMAD.MOV.U32 R5, RZ, RZ, RZ ;  /* 0x000000ffff051224 */ /* 0x000fe400078e00ff */
[----:B------:R-:W-:-:S05]  /*0870*/  @P1 IMAD.MOV.U32 R15, RZ, RZ, RZ ;  /* 0x000000ffff0f1224 */ /* 0x000fca00078e00ff */
[----:B------:R-:W2:Y:S01]  /*0880*/  @!P1 LDC R13, c[0x0][0xc] ;  /* 0x00000300ff0d9b82 */ /* 0x000ea20000000800 */
[----:B0-----:R-:W-:Y:S01]  /*0890*/  ULDC UR4, c[0x0][0xc] ;  /* 0x0000030000047ab9 */ /* 0x001fe20000000800 */
[----:B------:R-:W-:Y:S01]  /*08a0*/  ULDC UR5, c[0x0][0x10] ;  /* 0x0000040000057ab9 */ /* 0x000fe20000000800 */
[----:B------:R-:W-:Y:S01]  /*08b0*/  ULDC UR6, c[0x0][0x14] ;  /* 0x0000050000067ab9 */ /* 0x000fe20000000800 */
[----:B------:R-:W-:-:S04]  /*08c0*/  UIMAD.WIDE.U32 UR4, UR4, UR5, URZ ;  /* 0x00000005040472a5 */ /* 0x000fc8000f8e003f */
[----:B------:R-:W-:Y:S02]  /*08d0*/  UIMAD.WIDE.U32 UR36, UR4, UR6, URZ ;  /* 0x00000006042472a5 */ /* 0x000fe4000f8e003f */
[----:B------:R-:W-:-:S04]  /*08e0*/  UIMAD UR42, UR5, UR6, URZ ;  /* 0x00000006052a72a4 */ /* 0x000fc8000f8e023f */
[----:B------:R-:W-:Y:S01]  /*08f0*/  UIADD3 UR42, UR37, UR42, URZ ;  /* 0x0000002a252a7290 */ /* 0x000fe2000fffe03f */
[----:B-1----:R-:W-:-:S04]  /*0900*/  @P1 IMAD.WIDE.U32 R16, R17, UR8, R4 ;  /* 0x0000000811101c25 */ /* 0x002fc8000f8e0004 */
[----:B------:R-:W-:Y:S02]  /*0910*/  @P1 IMAD.IADD R17, R17, 0x1, R15 ;  /* 0x0000000111111824 */ /* 0x000fe400078e020f */
[----:B--2---:R-:W-:-:S04]  /*0920*/  @!P1 IMAD.WIDE.U32 R10, R4, R13, R10 ;  /* 0x0000000d040a9225 */ /* 0x004fc800078e000a */
[----:B------:R-:W-:Y:S02]  /*0930*/  @!P1 IMAD.MOV.U32 R16, RZ, RZ, R10 ;  /* 0x000000ffff109224 */ /* 0x000fe400078e000a */
[----:B------:R-:W-:Y:S01]  /*0940*/  @!P1 IMAD.MOV.U32 R17, RZ, RZ, R11 ;  /* 0x000000ffff119224 */ /* 0x000fe200078e000b */
[----:B------:R-:W-:Y:S06]  /*0950*/  @!P3 BRA `(.L_x_5) ;  /* 0x00000000000cb947 */ /* 0x000fec0003800000 */
[----:B------:R-:W-:Y:S01]  /*0960*/  UCGABAR_WAIT ;  /* 0x0000000000007dc7 */ /* 0x000fe20008000000 */
[----:B------:R-:W-:Y:S01]  /*0970*/  CCTL.IVALL ;  /* 0x00000000ff00798f */ /* 0x000fe20002000000 */
[----:B------:R-:W-:Y:S05]  /*0980*/  BRA `(.L_x_6) ;  /* 0x0000000000047947 */ /* 0x000fea0003800000 */
.L_x_5:
[----:B------:R-:W-:Y:S06]  /*0990*/  BAR.SYNC.DEFER_BLOCKING 0x0 ;  /* 0x0000000000007b1d */ /* 0x000fec0000010000 */
.L_x_6:
[----:B------:R-:W-:Y:S05]  /*09a0*/  @!P2 BRA `(.L_x_7) ;  /* 0x0000005c00aca947 */ /* 0x000fea0003800000 */
[----:B------:R-:W-:-:S13]  /*09b0*/  ISETP.GT.U32.AND P0, PT, R8, 0x1, PT ;  /* 0x000000010800780c */ /* 0x000fda0003f04070 */
[----:B------:R-:W-:Y:S05]  /*09c0*/  @P0 EXIT ;  /* 0x000000000000094d */ /* 0x000fea0003800000 */
[----:B------:R-:W-:Y:S01]  /*09d0*/  ULDC.64 UR4, c[0x0][0x650] ;  /* 0x0001940000047ab9 */ /* 0x000fe20000000a00 */
[----:B------:R-:W-:Y:S01]  /*09e0*/  PRMT R3, RZ, 0x7610, R3 ;  /* 0x00007610ff037816 */ /* 0x000fe20000000003 */
[----:B------:R-:W-:Y:S01]  /*09f0*/  IMAD.MOV.U32 R101, RZ, RZ, -0x1 ;  /* 0xffffffffff657424 */ /* 0x000fe200078e00ff */
[----:B------:R-:W-:Y:S01]  /*0a00*/  ISETP.GE.U32.AND P0, PT, R16, UR4, PT ;  /* 0x0000000410007c0c */ /* 0x000fe2000bf06070 */
[----:B------:R-:W-:Y:S02]  /*0a10*/  IMAD.MOV.U32 R100, RZ, RZ, -0x1 ;  /* 0xffffffffff647424 */ /* 0x000fe400078e00ff */
[----:B------:R-:W-:Y:S01]  /*0a20*/  IMAD.MOV.U32 R99, RZ, RZ, -0x1 ;  /* 0xffffffffff637424 */ /* 0x000fe200078e00ff */
[----:B------:R-:W-:-:S13]  /*0a30*/  ISETP.GE.U32.AND.EX P0, PT, R17, UR5, PT, P0 ;  /* 0x0000000511007c0c */ /* 0x000fda000bf06100 */
[----:B------:R-:W-:Y:S05]  /*0a40*/  @P0 BRA `(.L_x_8) ;  /* 0x0000000400280947 */ /* 0x000fea0003800000 */
[----:B------:R-:W0:Y:S01]  /*0a50*/  LDC.64 R22, c[0x0][0x628] ;  /* 0x00018a00ff167b82 */ /* 0x000e220000000a00 */
[----:B------:R-:W-:Y:S02]  /*0a60*/  IMAD.MOV.U32 R10, RZ, RZ, R16 ;  /* 0x000000ffff0a7224 */ /* 0x000fe400078e0010 */
[----:B------:R-:W-:-:S05]  /*0a70*/  IMAD.MOV.U32 R11, RZ, RZ, R17 ;  /* 0x000000ffff0b7224 */ /* 0x000fca00078e0011 */
[----:B------:R-:W1:Y:S08]  /*0a80*/  LDC R8, c[0x0][0x630] ;  /* 0x00018c00ff087b82 */ /* 0x000e700000000800 */
[----:B------:R-:W2:Y:S01]  /*0a90*/  LDC.64 R24, c[0x0][0x620] ;  /* 0x00018800ff187b82 */ /* 0x000ea20000000a00 */
[----:B0-----:R-:W-:-:S04]  /*0aa0*/  ISETP.NE.U32.AND P0, PT, R22, RZ, PT ;  /* 0x000000ff1600720c */ /* 0x001fc80003f05070 */
[----:B------:R-:W-:-:S13]  /*0ab0*/  ISETP.NE.AND.EX P0, PT, R23, RZ, PT, P0 ;  /* 0x000000ff1700720c */ /* 0x000fda0003f05300 */
[----:B-12---:R-:W-:Y:S05]  /*0ac0*/  @!P0 BRA `(.L_x_9) ;  /* 0x0000000000288947 */ /* 0x006fea0003800000 */
[----:B------:R-:W0:Y:S02]  /*0ad0*/  LDC R3, c[0x0][0x634] ;  /* 0x00018d00ff037b82 */ /* 0x000e240000000800 */
[----:B0-----:R-:W-:-:S05]  /*0ae0*/  IADD3 R3, P0, R16, R3, RZ ;  /* 0x0000000310037210 */ /* 0x001fca0007f1e0ff */
[----:B------:R-:W-:-:S04]  /*0af0*/  IMAD.X R21, RZ, RZ, R17, P0 ;  /* 0x000000ffff157224 */ /* 0x000fc800000e0611 */
[----:B------:R-:W-:-:S04]  /*0b00*/  IMAD.WIDE.U32 R10, R21, R22, RZ ;  /* 0x00000016150a7225 */ /* 0x000fc800078e00ff */
[----:B------:R-:W-:-:S04]  /*0b10*/  IMAD.WIDE.U32 R12, P0, R3, R23, R10 ;  /* 0x00000017030c7225 */ /* 0x000fc8000780000a */
[----:B------:R-:W-:-:S04]  /*0b20*/  IMAD.WIDE.U32 R10, R3, R22, RZ ;  /* 0x00000016030a7225 */ /* 0x000fc800078e00ff */
[----:B------:R-:W-:Y:S01]  /*0b30*/  IMAD.X R15, RZ, RZ, RZ, P0 ;  /* 0x000000ffff0f7224 */ /* 0x000fe200000e06ff */
[----:B------:R-:W-:Y:S01]  /*0b40*/  IADD3 RZ, P0, R11, R12, RZ ;  /* 0x0000000c0bff7210 */ /* 0x000fe20007f1e0ff */
[----:B------:R-:W-:-:S04]  /*0b50*/  IMAD.MOV.U32 R14, RZ, RZ, R13 ;  /* 0x000000ffff0e7224 */ /* 0x000fc800078e000d */
[----:B------:R-:W-:-:S08]  /*0b60*/  IMAD.WIDE.U32.X R10, R21, R23, R14, P0 ;  /* 0x00000017150a7225 */ /* 0x000fd000000e040e */
.L_x_9:
[----:B------:R-:W0:Y:S01]  /*0b70*/  LDC.64 R28, c[0x0][0x640] ;  /* 0x00019000ff1c7b82 */ /* 0x000e220000000a00 */
[-CC-:B------:R-:W-:Y:S01]  /*0b80*/  SHF.R.U64 R99, R10, R8.reuse, R11.reuse ;  /* 0x000000080a637219 */ /* 0x180fe2000000120b */
[----:B------:R-:W-:Y:S01]  /*0b90*/  IMAD.MOV.U32 R23, RZ, RZ, 0x1 ;  /* 0x00000001ff177424 */ /* 0x000fe200078e00ff */
[----:B------:R-:W-:Y:S02]  /*0ba0*/  SHF.R.U32.HI R3, RZ, R8, R11 ;  /* 0x00000008ff037219 */ /* 0x000fe4000001160b */
[----:B------:R-:W-:-:S03]  /*0bb0*/  IADD3 R5, P0, RZ, -R99, RZ ;  /* 0x80000063ff057210 */ /* 0x000fc60007f1e0ff */
[----:B------:R-:W1:Y:S02]  /*0bc0*/  LDC R12, c[0x0][0x618] ;  /* 0x00018600ff0c7b82 */ /* 0x000e640000000800 */
[----:B------:R-:W-:Y:S02]  /*0bd0*/  IMAD.X R3, RZ, RZ, ~R3, P0 ;  /* 0x000000ffff037224 */ /* 0x000fe400000e0e03 */
[----:B------:R-:W-:-:S04]  /*0be0*/  IMAD.WIDE.U32 R10, R5, R24, R16 ;  /* 0x00000018050a7225 */ /* 0x000fc800078e0010 */
[----:B------:R-:W2:Y:S01]  /*0bf0*/  LDC R22, c[0x0][0x608] ;  /* 0x00018200ff167b82 */ /* 0x000ea20000000800 */
[----:B------:R-:W-:Y:S02]  /*0c00*/  IMAD R8, R3, R24, RZ ;  /* 0x0000001803087224 */ /* 0x000fe400078e02ff */
[----:B------:R-:W-:Y:S02]  /*0c10*/  IMAD.MOV.U32 R3, RZ, RZ, -0x1 ;  /* 0xffffffffff037424 */ /* 0x000fe400078e00ff */
[----:B------:R-:W-:-:S03]  /*0c20*/  IMAD R5, R5, R25, R8 ;  /* 0x0000001905057224 */ /* 0x000fc600078e0208 */
[----:B------:R-:W3:Y:S01]  /*0c30*/  LDC R26, c[0x0][0x658] ;  /* 0x00019600ff1a7b82 */ /* 0x000ee20000000800 */
[----:B------:R-:W-:Y:S01]  /*0c40*/  IMAD.IADD R5, R11, 0x1, R5 ;  /* 0x000000010b057824 */ /* 0x000fe200078e0205 */
[----:B0-----:R-:W-:-:S04]  /*0c50*/  ISETP.NE.U32.AND P0, PT, R28, RZ, PT ;  /* 0x000000ff1c00720c */ /* 0x001fc80003f05070 */
[----:B------:R-:W-:Y:S02]  /*0c60*/  ISETP.NE.AND.EX P0, PT, R29, RZ, PT, P0 ;  /* 0x000000ff1d00720c */ /* 0x000fe40003f05300 */
[----:B------:R-:W0:Y:S01]  /*0c70*/  LDC R24, c[0x0][0x600] ;  /* 0x00018000ff187b82 */ /* 0x000e220000000800 */
[-CC-:B-1----:R-:W-:Y:S02]  /*0c80*/  SHF.R.U64 R14, R10, R12.reuse, R5.reuse ;  /* 0x0000000c0a0e7219 */ /* 0x182fe40000001205 */
[----:B------:R-:W-:-:S05]  /*0c90*/  SHF.R.U32.HI R5, RZ, R12, R5 ;  /* 0x0000000cff057219 */ /* 0x000fca0000011605 */
[----:B------:R-:W1:Y:S01]  /*0ca0*/  LDC R15, c[0x0][0x648] ;  /* 0x00019200ff0f7b82 */ /* 0x000e620000000800 */
[-CC-:B--2---:R-:W-:Y:S02]  /*0cb0*/  SHF.R.U64 R27, R14, R22.reuse, R5.reuse ;  /* 0x000000160e1b7219 */ /* 0x184fe40000001205 */
[----:B------:R-:W-:Y:S01]  /*0cc0*/  SHF.R.U32.HI R5, RZ, R22, R5 ;  /* 0x00000016ff057219 */ /* 0x000fe20000011605 */
[----:B------:R-:W-:-:S04]  /*0cd0*/  IMAD R22, R9, R20, R4 ;  /* 0x0000001409167224 */ /* 0x000fc800078e0204 */
[----:B------:R-:W2:Y:S01]  /*0ce0*/  LDC R21, c[0x0][0x638] ;  /* 0x00018e00ff157b82 */ /* 0x000ea20000000800 */
[-CC-:B---3--:R-:W-:Y:S02]  /*0cf0*/  SHF.R.U64 R20, R27, R26.reuse, R5.reuse ;  /* 0x0000001a1b147219 */ /* 0x188fe40000001205 */
[-C--:B------:R-:W-:Y:S02]  /*0d00*/  SHF.L.U32 R3, R3, R26.reuse, RZ ;  /* 0x0000001a03037219 */ /* 0x080fe400000006ff */
[----:B------:R-:W-:Y:S01]  /*0d10*/  SHF.R.U32.HI R5, RZ, R26, R5 ;  /* 0x0000001aff057219 */ /* 0x000fe20000011605 */
[----:B------:R-:W-:Y:S01]  /*0d20*/  IMAD.MOV.U32 R4, RZ, RZ, R20 ;  /* 0x000000ffff047224 */ /* 0x000fe200078e0014 */
[----:B------:R-:W-:Y:S01]  /*0d30*/  LOP3.LUT R12, RZ, R3, RZ, 0x33, !PT ;  /* 0x00000003ff0c7212 */ /* 0x000fe200078e33ff */
[----:B------:R-:W3:Y:S01]  /*0d40*/  LDC R25, c[0x0][0x610] ;  /* 0x00018400ff197b82 */ /* 0x000ee20000000800 */
[----:B------:R-:W-:Y:S05]  /*0d50*/  @!P0 BRA `(.L_x_10) ;  /* 0x0000000000288947 */ /* 0x000fea0003800000 */
[----:B------:R-:W4:Y:S02]  /*0d60*/  LDC R3, c[0x0][0x64c] ;  /* 0x00019300ff037b82 */ /* 0x000f240000000800 */
[----:B----4-:R-:W-:-:S05]  /*0d70*/  IADD3 R3, P0, R20, R3, RZ ;  /* 0x0000000314037210 */ /* 0x010fca0007f1e0ff */
        /* <DEDUP_REMOVED lines=8> */
.L_x_10:
[----:B-1----:R-:W-:Y:S01]  /*0e00*/  SHF.R.U64 R4, R4, R15, R5 ;  /* 0x0000000f04047219 */ /* 0x002fe20000001205 */
[----:B0-----:R-:W-:Y:S01]  /*0e10*/  VIADD R5, R24, 0xffffffff ;  /* 0xffffffff18057836 */ /* 0x001fe20000000000 */
[----:B------:R-:W-:Y:S02]  /*0e20*/  SHF.L.U32 R3, R23, R26, RZ ;  /* 0x0000001a17037219 */ /* 0x000fe400000006ff */
[----:B------:R-:W-:Y:S01]  /*0e30*/  LOP3.LUT R12, R27, R12, RZ, 0xc0, !PT ;  /* 0x0000000c1b0c7212 */ /* 0x000fe200078ec0ff */
[----:B------:R-:W-:Y:S01]  /*0e40*/  IMAD.MOV R8, RZ, RZ, -R4 ;  /* 0x000000ffff087224 */ /* 0x000fe200078e0a04 */
[----:B------:R-:W-:-:S03]  /*0e50*/  SEL R7, R7, R22, !P1 ;  /* 0x0000001607077207 */ /* 0x000fc60004800000 */
[----:B------:R-:W-:Y:S01]  /*0e60*/  IMAD R12, R3, R4, R12 ;  /* 0x00000004030c7224 */ /* 0x000fe200078e020c */
[----:B------:R-:W-:Y:S01]  /*0e70*/  LOP3.LUT R4, R14, R5, RZ, 0xc0, !PT ;  /* 0x000000050e047212 */ /* 0x000fe200078ec0ff */
[----:B--2---:R-:W-:Y:S02]  /*0e80*/  IMAD R3, R8, R21, R20 ;  /* 0x0000001508037224 */ /* 0x004fe400078e0214 */
[----:B---3--:R-:W-:Y:S02]  /*0e90*/  IMAD R7, R12, R25, R7 ;  /* 0x000000190c077224 */ /* 0x008fe400078e0207 */
[----:B------:R-:W-:Y:S02]  /*0ea0*/  IMAD.MOV.U32 R5, RZ, RZ, 0x1 ;  /* 0x00000001ff057424 */ /* 0x000fe400078e00ff */
[----:B------:R-:W-:-:S03]  /*0eb0*/  IMAD R4, R3, R24, R4 ;  /* 0x0000001803047224 */ /* 0x000fc600078e0204 */
[----:B------:R-:W-:Y:S02]  /*0ec0*/  PRMT R3, R5, 0x7610, R3 ;  /* 0x0000761005037816 */ /* 0x000fe40000000003 */
[----:B------:R-:W-:Y:S02]  /*0ed0*/  SEL R100, R4, R7, !P1 ;  /* 0x0000000704647207 */ /* 0x000fe40004800000 */
[----:B------:R-:W-:-:S07]  /*0ee0*/  SEL R101, R7, R4, !P1 ;  /* 0x0000000407657207 */ /* 0x000fce0004800000 */
.L_x_8:
[----:B------:R-:W-:-:S08]  /*0ef0*/  NOP ;  /* 0x0000000000007918 */ /* 0x000fd00000000000 */
[----:B------:R-:W0:Y:S02]  /*0f00*/  USETMAXREG.TRY_ALLOC.CTAPOOL UP0, 0xe8 ;  /* 0x000000e8000079c8 */ /* 0x000e240008000600 */
[----:B0-----:R-:W-:-:S13]  /*0f10*/  PLOP3.LUT P0, PT, PT, PT, UP0, 0x80, 0x0 ;  /* 0x000000000000781c */ /* 0x001fda0003f0f008 */
[----:B------:R-:W-:Y:S05]  /*0f20*/  @!P0 BRA `(.L_x_8) ;  /* 0xfffffffc00f08947 */ /* 0x000fea000383ffff */
[----:B------:R-:W-:Y:S01]  /*0f30*/  ULDC.64 UR4, c[0x0][0x598] ;  /* 0x0001660000047ab9 */ /* 0x000fe20000000a00 */
[----:B------:R-:W-:Y:S01]  /*0f40*/  ULDC.64 UR38, c[0x0][0x208] ;  /* 0x0000820000267ab9 */ /* 0x000fe20000000a00 */
[----:B------:R-:W-:-:S04]  /*0f50*/  ISETP.NE.U32.AND P0, PT, RZ, UR4, PT ;  /* 0x00000004ff007c0c */ /* 0x000fc8000bf05070 */
[----:B------:R-:W-:-:S13]  /*0f60*/  ISETP.NE.AND.EX P0, PT, RZ, UR5, PT, P0 ;  /* 0x00000005ff007c0c */ /* 0x000fda000bf05300 */
[----:B------:R-:W-:Y:S05]  /*0f70*/  @!P0 BRA `(.L_x_11) ;  /* 0x00000000001c8947 */ /* 0x000fea0003800000 */
[----:B------:R-:W0:Y:S02]  /*0f80*/  LDC.64 R4, c[0x0][0x598] ;  /* 0x00016600ff047b82 */ /* 0x000e240000000a00 */
[----:B0-----:R-:W2:Y:S02]  /*0f90*/  LDG.E.64 R4, desc[UR38][R4.64] ;  /* 0x0000002604047981 */ /* 0x001ea4000c1e1b00 */
[----:B--2---:R-:W-:-:S04]  /*0fa0*/  ISETP.NE.U32.AND P0, PT, R4, RZ, PT ;  /* 0x000000ff0400720c */ /* 0x004fc80003f05070 */
[----:B------:R-:W-:-:S13]  /*0fb0*/  ISETP.NE.AND.EX P0, PT, R5, RZ, PT, P0 ;  /* 0x000000ff0500720c */ /* 0x000fda0003f05300 */
[----:B------:R-:W-:Y:S05]  /*0fc0*/  @!P0 BRA `(.L_x_11) ;  /* 0x0000000000088947 */ /* 0x000fea0003800000 */
[----:B------:R0:W5:Y:S01]  /*0fd0*/  LD.E R88, desc[UR38][R4.64] ;  /* 0x0000002604587980 */ /* 0x000162000c101900 */
[----:B------:R-:W-:Y:S05]  /*0fe0*/  BRA `(.L_x_12) ;  /* 0x0000000000247947 */ /* 0x000fea0003800000 */
.L_x_11:
[----:B------:R-:W-:Y:S02]  /*0ff0*/  ULDC.64 UR4, c[0x0][0x588] ;  /* 0x0001620000047ab9 */ /* 0x000fe40000000a00 */
[----:B------:R-:W-:-:S04]  /*1000*/  ISETP.NE.U32.AND P0, PT, RZ, UR4, PT ;  /* 0x00000004ff007c0c */ /* 0x000fc8000bf05070 */
[----:B------:R-:W-:-:S13]  /*1010*/  ISETP.NE.AND.EX P0, PT, RZ, UR5, PT, P0 ;  /* 0x00000005ff007c0c */ /* 0x000fda000bf05300 */
[----:B------:R-:W-:Y:S05]  /*1020*/  @!P0 BRA `(.L_x_13) ;  /* 0x00000000000c8947 */ /* 0x000fea0003800000 */
[----:B------:R-:W0:Y:S02]  /*1030*/  LDC.64 R88, c[0x0][0x588] ;  /* 0x00016200ff587b82 */ /* 0x000e240000000a00 */
[----:B0-----:R1:W5:Y:S01]  /*1040*/  LDG.E R88, desc[UR38][R88.64] ;  /* 0x0000002658587981 */ /* 0x001362000c1e1900 */
[----:B------:R-:W-:Y:S05]  /*1050*/  BRA `(.L_x_12) ;  /* 0x0000000000087947 */ /* 0x000fea0003800000 */
.L_x_13:
[----:B------:R-:W-:Y:S02]  /*1060*/  ULDC UR4, c[0x0][0x580] ;  /* 0x0001600000047ab9 */ /* 0x000fe40000000800 */
[----:B------:R-:W-:-:S07]  /*1070*/  IMAD.U32 R88, RZ, RZ, UR4 ;  /* 0x00000004ff587e24 */ /* 0x000fce000f8e00ff */
.L_x_12:
[----:B------:R-:W-:Y:S02]  /*1080*/  ULDC.64 UR4, c[0x0][0x5a0] ;  /* 0x0001680000047ab9 */ /* 0x000fe40000000a00 */
[----:B------:R-:W-:-:S04]  /*1090*/  ISETP.NE.U32.AND P0, PT, RZ, UR4, PT ;  /* 0x00000004ff007c0c */ /* 0x000fc8000bf05070 */
[----:B------:R-:W-:-:S13]  /*10a0*/  ISETP.NE.AND.EX P0, PT, RZ, UR5, PT, P0 ;  /* 0x00000005ff007c0c */ /* 0x000fda000bf05300 */
[----:B------:R-:W-:Y:S05]  /*10b0*/  @!P0 BRA `(.L_x_14) ;  /* 0x00000000001c8947 */ /* 0x000fea0003800000 */
[----:B0-----:R-:W0:Y:S02]  /*10c0*/  LDC.64 R4, c[0x0][0x5a0] ;  /* 0x00016800ff047b82 */ /* 0x001e240000000a00 */
[----:B0-----:R-:W2:Y:S02]  /*10d0*/  LDG.E.64 R4, desc[UR38][R4.64] ;  /* 0x0000002604047981 */ /* 0x001ea4000c1e1b00 */
[----:B--2---:R-:W-:-:S04]  /*10e0*/  ISETP.NE.U32.AND P0, PT, R4, RZ, PT ;  /* 0x000000ff0400720c */ /* 0x004fc80003f05070 */
[----:B------:R-:W-:-:S13]  /*10f0*/  ISETP.NE.AND.EX P0, PT, R5, RZ, PT, P0 ;  /* 0x000000ff0500720c */ /* 0x000fda0003f05300 */
[----:B------:R-:W-:Y:S05]  /*1100*/  @!P0 BRA `(.L_x_14) ;  /* 0x0000000000088947 */ /* 0x000fea0003800000 */
[----:B-1----:R0:W5:Y:S01]  /*1110*/  LD.E R89, desc[UR38][R4.64] ;  /* 0x0000002604597980 */ /* 0x002162000c101900 */
[----:B------:R-:W-:Y:S05]  /*1120*/  BRA `(.L_x_15) ;  /* 0x0000000000247947 */ /* 0x000fea0003800000 */
.L_x_14:
[----:B------:R-:W-:Y:S02]  /*1130*/  ULDC.64 UR4, c[0x0][0x590] ;  /* 0x0001640000047ab9 */ /* 0x000fe40000000a00 */
[----:B------:R-:W-:-:S04]  /*1140*/  ISETP.NE.U32.AND P0, PT, RZ, UR4, PT ;  /* 0x00000004ff007c0c */ /* 0x000fc8000bf05070 */
[----:B------:R-:W-:-:S13]  /*1150*/  ISETP.NE.AND.EX P0, PT, RZ, UR5, PT, P0 ;  /* 0x00000005ff007c0c */ /* 0x000fda000bf05300 */
[----:B------:R-:W-:Y:S05]  /*1160*/  @!P0 BRA `(.L_x_16) ;  /* 0x00000000000c8947 */ /* 0x000fea0003800000 */
[----:B0-----:R-:W1:Y:S02]  /*1170*/  LDC.64 R4, c[0x0][0x590] ;  /* 0x00016400ff047b82 */ /* 0x001e640000000a00 */
[----:B-1----:R1:W5:Y:S01]  /*1180*/  LDG.E R89, desc[UR38][R4.64] ;  /* 0x0000002604597981 */ /* 0x002362000c1e1900 */
[----:B------:R-:W-:Y:S05]  /*1190*/  BRA `(.L_x_15) ;  /* 0x0000000000087947 */ /* 0x000fea0003800000 */
.L_x_16:
[----:B------:R-:W-:Y:S02]  /*11a0*/  ULDC UR4, c[0x0][0x584] ;  /* 0x0001610000047ab9 */ /* 0x000fe40000000800 */
[----:B-1----:R-:W-:-:S07]  /*11b0*/  IMAD.U32 R89, RZ, RZ, UR4 ;  /* 0x00000004ff597e24 */ /* 0x002fce000f8e00ff */
.L_x_15:
[----:B------:R-:W-:-:S13]  /*11c0*/  LOP3.LUT P0, RZ, R3, 0xff, RZ, 0xc0, !PT ;  /* 0x000000ff03ff7812 */ /* 0x000fda000780c0ff */
[----:B------:R-:W-:Y:S05]  /*11d0*/  @!P0 EXIT ;  /* 0x000000000000894d */ /* 0x000fea0003800000 */
[----:B------:R-:W2:Y:S01]  /*11e0*/  LDC R92, c[0x0][0x658] ;  /* 0x00019600ff5c7b82 */ /* 0x000ea20000000800 */
[----:B------:R-:W-:Y:S01]  /*11f0*/  ULDC.64 UR6, c[0x0][0x288] ;  /* 0x0000a20000067ab9 */ /* 0x000fe20000000a00 */
[----:B------:R-:W-:Y:S01]  /*1200*/  LOP3.LUT R6, R6, 0x1, RZ, 0xc0, !PT ;  /* 0x0000000106067812 */ /* 0x000fe200078ec0ff */
[----:B------:R-:W-:Y:S01]  /*1210*/  UIADD3 UR4, UR7, 0x3f, URZ ;  /* 0x0000003f07047890 */ /* 0x000fe2000fffe03f */
[----:B------:R-:W-:Y:S01]  /*1220*/  SHF.R.U32.HI R3, RZ, 0x2, R94 ;  /* 0x00000002ff037819 */ /* 0x000fe2000001165e */
[----:B01----:R-:W-:Y:S01]  /*1230*/  IMAD.MOV.U32 R5, RZ, RZ, -0x1 ;  /* 0xffffffffff057424 */ /* 0x003fe200078e00ff */
[----:B------:R-:W-:Y:S01]  /*1240*/  SHF.R.U32.HI R0, RZ, 0x1, R0 ;  /* 0x00000001ff007819 */ /* 0x000fe20000011600 */
[----:B------:R-:W-:Y:S01]  /*1250*/  USHF.R.S32.HI UR5, URZ, 0x1f, UR4 ;  /* 0x0000001f3f057899 */ /* 0x000fe20008011404 */
[----:B------:R-:W0:Y:S01]  /*1260*/  LDC.64 R90, c[0x0][0x5c8] ;  /* 0x00017200ff5a7b82 */ /* 0x000e220000000a00 */
[----:B------:R-:W-:Y:S01]  /*1270*/  IMAD.SHL.U32 R22, R6, 0x40, RZ ;  /* 0x0000004006167824 */ /* 0x000fe200078e00ff */
[----:B------:R-:W-:Y:S01]  /*1280*/  LOP3.LUT R3, R3, 0x7, RZ, 0xc0, !PT ;  /* 0x0000000703037812 */ /* 0x000fe200078ec0ff */
[----:B------:R-:W-:Y:S01]  /*1290*/  ULEA.HI UR5, UR5, UR4, URZ, 0x6 ;  /* 0x0000000405057291 */ /* 0x000fe2000f8f303f */
[----:B------:R-:W-:Y:S01]  /*12a0*/  LOP3.LUT R0, R0, 0x30, RZ, 0xc0, !PT ;  /* 0x0000003000007812 */ /* 0x000fe200078ec0ff */
[----:B------:R-:W-:Y:S01]  /*12b0*/  IMAD.MOV.U32 R7, RZ, RZ, 0x1 ;  /* 0x00000001ff077424 */ /* 0x000fe200078e00ff */
[--C-:B------:R-:W-:Y:S01]  /*12c0*/  LOP3.LUT R22, R22, 0x40, R3.reuse, 0xe2, !PT ;  /* 0x0000004016167812 */ /* 0x100fe200078ee203 */
[----:B------:R-:W-:Y:S01]  /*12d0*/  USHF.R.S32.HI UR43, URZ, 0x6, UR5 ;  /* 0x000000063f2b7899 */ /* 0x000fe20008011405 */
[----:B------:R-:W1:Y:S01]  /*12e0*/  LDC R96, c[0x0][0x600] ;  /* 0x00018000ff607b82 */ /* 0x000e620000000800 */
[----:B------:R-:W-:Y:S01]  /*12f0*/  IADD3 R3, RZ, -R0, -R3 ;  /* 0x80000000ff037210 */ /* 0x000fe20007ffe803 */
[----:B------:R-:W-:Y:S01]  /*1300*/  IMAD.U32 R4, RZ, RZ, UR6 ;  /* 0x00000006ff047e24 */ /* 0x000fe2000f8e00ff */
[C---:B------:R-:W-:Y:S01]  /*1310*/  LOP3.LUT R93, R94.reuse, 0x3, RZ, 0xc0, !PT ;  /* 0x000000035e5d7812 */ /* 0x040fe200078ec0ff */
[----:B------:R-:W-:Y:S01]  /*1320*/  UISETP.LT.AND UP0, UPT, UR43, 0x1, UPT ;  /* 0x000000012b00788c */ /* 0x000fe2000bf01270 */
[----:B------:R-:W-:Y:S01]  /*1330*/  LOP3.LUT R95, R94, 0x80, RZ, 0xc0, !PT ;  /* 0x000000805e5f7812 */ /* 0x000fe200078ec0ff */
[----:B------:R-:W-:Y:S01]  /*1340*/  IMAD R3, R6, -0x40, R3 ;  /* 0xffffffc006037824 */ /* 0x000fe200078e0203 */
[----:B------:R-:W-:Y:S01]  /*1350*/  ULDC UR4, c[0x0][0x284] ;  /* 0x0000a10000047ab9 */ /* 0x000fe20000000800 */
[----:B--2---:R-:W-:Y:S01]  /*1360*/  SHF.L.U32 R5, R5, R92, RZ ;  /* 0x0000005c05057219 */ /* 0x004fe200000006ff */
[----:B------:R-:W-:Y:S01]  /*1370*/  USEL UR44, UR43, 0x1, UP0 ;  /* 0x000000012b2c7887 */ /* 0x000fe20008000000 */
[----:B------:R-:W-:Y:S01]  /*1380*/  IMAD R93, R93, -0x2, R4 ;  /* 0xfffffffe5d5d7824 */ /* 0x000fe200078e0204 */
[----:B------:R-:W-:Y:S01]  /*1390*/  LOP3.LUT R22, R22, R0, RZ, 0xfc, !PT ;  /* 0x0000000016167212 */ /* 0x000fe200078efcff */
[----:B------:R-:W-:Y:S01]  /*13a0*/  IMAD.SHL.U32 R94, R94, 0x2, RZ ;  /* 0x000000025e5e7824 */ /* 0x000fe200078e00ff */
[----:B------:R-:W-:Y:S01]  /*13b0*/  SHF.L.U32 R92, R7, R92, RZ ;  /* 0x0000005c075c7219 */ /* 0x000fe200000006ff */
[----:B------:R-:W-:Y:S01]  /*13c0*/  VIADD R98, R3, UR4 ;  /* 0x0000000403627c36 */ /* 0x000fe20008000000 */
[----:B------:R-:W-:Y:S01]  /*13d0*/  LOP3.LUT R103, R18, 0x1, RZ, 0xfc, !PT ;  /* 0x0000000112677812 */ /* 0x000fe200078efcff */
[----:B------:R-:W-:Y:S01]  /*13e0*/  IMAD.MOV.U32 R23, RZ, RZ, RZ ;  /* 0x000000ffff177224 */ /* 0x000fe200078e00ff */
[C---:B0-----:R-:W-:Y:S01]  /*13f0*/  SHF.L.U64.HI R91, R90.reuse, 0x3, R91 ;  /* 0x000000035a5b7819 */ /* 0x041fe2000001025b */
[----:B------:R-:W-:Y:S01]  /*1400*/  IMAD.SHL.U32 R90, R90, 0x8, RZ ;  /* 0x000000085a5a7824 */ /* 0x000fe200078e00ff */
[----:B------:R-:W-:Y:S01]  /*1410*/  SHF.R.U32.HI R95, RZ, 0x7, R95 ;  /* 0x00000007ff5f7819 */ /* 0x000fe2000001165f */
[----:B------:R-:W-:Y:S01]  /*1420*/  UIADD3 UR44, UR43, -UR44, URZ ;  /* 0x8000002c2b2c7290 */ /* 0x000fe2000fffe03f */
[----:B------:R-:W-:Y:S01]  /*1430*/  LOP3.LUT R97, RZ, R5, RZ, 0x33, !PT ;  /* 0x00000005ff617212 */ /* 0x000fe200078e33ff */
[----:B------:R-:W-:Y:S01]  /*1440*/  UMOV UR40, URZ ;  /* 0x0000003f00287c82 */ /* 0x000fe20008000000 */
[----:B------:R-:W-:Y:S01]  /*1450*/  UMOV UR41, URZ ;  /* 0x0000003f00297c82 */ /* 0x000fe20008000000 */
[----:B-1----:R-:W-:-:S08]  /*1460*/  VIADD R96, R96, 0xffffffff ;  /* 0xffffffff60607836 */ /* 0x002fd00000000000 */
.L_x_164:
[----:B0-----:R-:W0:Y:S01]  /*1470*/  SHFL.IDX PT, R0, R95, RZ, 0x1f ;  /* 0x00001fff5f007589 */ /* 0x001e2200000e0000 */
[----:B-1----:R-:W1:Y:S01]  /*1480*/  S2UR UR7, SR_CgaCtaId ;  /* 0x00000000000779c3 */ /* 0x002e620000008800 */
[----:B------:R-:W-:Y:S01]  /*1490*/  UMOV UR6, 0x400 ;  /* 0x0000040000067882 */ /* 0x000fe20000000000 */
[----:B0-----:R-:W-:Y:S01]  /*14a0*/  R2UR UR4, R0 ;  /* 0x00000000000472ca */ /* 0x001fe200000e0000 */
[----:B-1----:R-:W-:-:S12]  /*14b0*/  ULEA UR6, UR7, UR6, 0x18 ;  /* 0x0000000607067291 */ /* 0x002fd8000f8ec03f */
[----:B------:R-:W-:-:S04]  /*14c0*/  ULEA.HI UR5, UR4, UR4, URZ, 0x1 ;  /* 0x0000000404057291 */ /* 0x000fc8000f8f083f */
[----:B------:R-:W-:-:S04]  /*14d0*/  ULOP3.LUT UR5, UR5, 0x7fffe, URZ, 0xc0, !UPT ;  /* 0x0007fffe05057892 */ /* 0x000fc8000f8ec03f */
[----:B------:R-:W-:-:S03]  /*14e0*/  UIADD3 UR5, UR4, -UR5, URZ ;  /* 0x8000000504057290 */ /* 0x000fc6000fffe03f */
[----:B------:R-:W-:Y:S01]  /*14f0*/  ULDC UR4, c[0x0][0x28c] ;  /* 0x0000a30000047ab9 */ /* 0x000fe20000000800 */
[----:B------:R-:W-:Y:S01]  /*1500*/  ULEA UR5, UR5, UR6, 0xd ;  /* 0x0000000605057291 */ /* 0x000fe2000f8e683f */
[----:B------:R-:W-:-:S03]  /*1510*/  ISETP.LT.AND P0, PT, RZ, UR4, PT ;  /* 0x00000004ff007c0c */ /* 0x000fc6000bf01270 */
[----:B------:R-:W-:-:S04]  /*1520*/  UIADD3 UR5, UR5, 0x180, URZ ;  /* 0x0000018005057890 */ /* 0x000fc8000fffe03f */
[----:B------:R-:W-:-:S04]  /*1530*/  USHF.R.U32.HI UR5, URZ, 0x4, UR5 ;  /* 0x000000043f057899 */ /* 0x000fc80008011605 */
[----:B------:R-:W-:-:S04]  /*1540*/  ULOP3.LUT UR5, UR5, 0x3fff, URZ, 0xc0, !UPT ;  /* 0x00003fff05057892 */ /* 0x000fc8000f8ec03f */
[----:B------:R-:W-:Y:S01]  /*1550*/  ULOP3.LUT UR45, UR5, 0x10000, URZ, 0xfc, !UPT ;  /* 0x00010000052d7892 */ /* 0x000fe2000f8efc3f */
[----:B--2345:R-:W-:Y:S11]  /*1560*/  @P0 BRA `(.L_x_17) ;  /* 0x0000000000400947 */ /* 0x03cff60003800000 */
[----:B------:R-:W-:Y:S01]  /*1570*/  MOV R0, 0x0 ;  /* 0x0000000000007802 */ /* 0x000fe20000000f00 */
[----:B------:R-:W-:Y:S01]  /*1580*/  ULDC.64 UR4, c[0x4][0x68] ;  /* 0x01001a0000047ab9 */ /* 0x000fe20000000a00 */
[----:B------:R-:W-:Y:S01]  /*1590*/  ULDC.64 UR6, c[0x4][0x8] ;  /* 0x0100020000067ab9 */ /* 0x000fe20000000a00 */
[----:B------:R-:W-:Y:S01]  /*15a0*/  IMAD.U32 R4, RZ, RZ, UR4 ;  /* 0x00000004ff047e24 */ /* 0x000fe2000f8e00ff */
[----:B------:R0:W1:Y:S01]  /*15b0*/  LDC.64 R14, c[0x4][R0] ;  /* 0x01000000000e7b82 */ /* 0x0000620000000a00 */
[----:B------:R-:W-:Y:S01]  /*15c0*/  IMAD.U32 R5, RZ, RZ, UR5 ;  /* 0x00000005ff057e24 */ /* 0x000fe2000f8e00ff */
[----:B------:R-:W-:Y:S01]  /*15d0*/  ULDC.64 UR4, c[0x4][0x70] ;  /* 0x01001c0000047ab9 */ /* 0x000fe20000000a00 */
[----:B------:R-:W-:Y:S02]  /*15e0*/  IMAD.U32 R10, RZ, RZ, UR6 ;  /* 0x00000006ff0a7e24 */ /* 0x000fe4000f8e00ff */
[----:B------:R-:W-:Y:S02]  /*15f0*/  IMAD.U32 R6, RZ, RZ, UR4 ;  /* 0x00000004ff067e24 */ /* 0x000fe4000f8e00ff */
[----:B------:R-:W-:-:S02]  /*1600*/  IMAD.U32 R7, RZ, RZ, UR5 ;  /* 0x00000005ff077e24 */ /* 0x000fc4000f8e00ff */
[----:B------:R-:W-:Y:S02]  /*1610*/  IMAD.U32 R11, RZ, RZ, UR7 ;  /* 0x00000007ff0b7e24 */ /* 0x000fe4000f8e00ff */
[----:B------:R-:W-:Y:S02]  /*1620*/  IMAD.MOV.U32 R8, RZ, RZ, 0x1e1 ;  /* 0x000001e1ff087424 */ /* 0x000fe400078e00ff */
[----:B------:R-:W-:Y:S02]  /*1630*/  IMAD.MOV.U32 R12, RZ, RZ, 0x1 ;  /* 0x00000001ff0c7424 */ /* 0x000fe400078e00ff */
[----:B0-----:R-:W-:-:S07]  /*1640*/  IMAD.MOV.U32 R13, RZ, RZ, RZ ;  /* 0x000000ffff0d7224 */ /* 0x001fce00078e00ff */
[----:B------:R-:W-:-:S07]  /*1650*/  LEPC R20, `(.L_x_17) ;  /* 0x000000001014794e */ /* 0x000fce0000000000 */
[----:B-1---5:R-:W-:Y:S05]  /*1660*/  CALL.ABS.NOINC R14 ;  /* 0x000000000e007343 */ /* 0x022fea0003c00000 */
.L_x_17:
[----:B------:R-:W-:-:S13]  /*1670*/  ISETP.NE.AND P0, PT, R103, 0x3, PT ;  /* 0x000000036700780c */ /* 0x000fda0003f05270 */
[----:B------:R-:W-:Y:S05]  /*1680*/  @!P0 BRA `(.L_x_18) ;  /* 0x0000000000048947 */ /* 0x000fea0003800000 */
[----:B------:R-:W-:Y:S01]  /*1690*/  BPT.TRAP 0x1 ;  /* 0x000000040000795c */ /* 0x000fe20000300000 */
.L_x_18:
[----:B------:R-:W0:Y:S01]  /*16a0*/  S2UR UR5, SR_CgaCtaId ;  /* 0x00000000000579c3 */ /* 0x000e220000008800 */
[----:B------:R-:W-:Y:S01]  /*16b0*/  UMOV UR4, 0x400 ;  /* 0x0000040000047882 */ /* 0x000fe20000000000 */
[----:B------:R-:W-:Y:S02]  /*16c0*/  IMAD.U32 R0, RZ, RZ, UR40 ;  /* 0x00000028ff007e24 */ /* 0x000fe4000f8e00ff */
[----:B------:R-:W-:-:S03]  /*16d0*/  IMAD.U32 R3, RZ, RZ, UR41 ;  /* 0x00000029ff037e24 */ /* 0x000fc6000f8e00ff */
[----:B------:R-:W-:Y:S01]  /*16e0*/  SHF.L.U32 R0, R0, 0x1f, RZ ;  /* 0x0000001f00007819 */ /* 0x000fe200000006ff */
[----:B0-----:R-:W-:-:S06]  /*16f0*/  ULEA UR4, UR5, UR4, 0x18 ;  /* 0x0000000405047291 */ /* 0x001fcc000f8ec03f */
[----:B------:R-:W-:-:S04]  /*1700*/  IMAD.U32 R6, RZ, RZ, UR4 ;  /* 0x00000004ff067e24 */ /* 0x000fc8000f8e00ff */
[----:B------:R-:W-:-:S04]  /*1710*/  IMAD R3, R3, 0x8, R6 ;  /* 0x0000000803037824 */ /* 0x000fc800078e0206 */
[----:B------:R0:W1:Y:S01]  /*1720*/  SYNCS.PHASECHK.TRANS64.TRYWAIT P1, [R3+URZ], R0 ;  /* 0x00000000030075a7 */ /* 0x000062000802017f */
[----:B------:R-:W-:Y:S05]  /*1730*/  @!P0 BRA `(.L_x_19) ;  /* 0x0000000000048947 */ /* 0x000fea0003800000 */
[----:B------:R-:W-:Y:S01]  /*1740*/  BPT.TRAP 0x1 ;  /* 0x000000040000795c */ /* 0x000fe20000300000 */
.L_x_19:
[----:B------:R-:W-:-:S05]  /*1750*/  IMAD.U32 R4, RZ, RZ, UR44 ;  /* 0x0000002cff047e24 */ /* 0x000fca000f8e00ff */
[----:B------:R-:W-:Y:S01]  /*1760*/  ISETP.GE.AND P2, PT, R4, 0x1, PT ;  /* 0x000000010400780c */ /* 0x000fe20003f46270 */
[----:B-1----:R-:W-:-:S12]  /*1770*/  @P1 BRA `(.L_x_20) ;  /* 0x0000000000081947 */ /* 0x002fd80003800000 */
[----:B------:R-:W1:Y:S02]  /*1780*/  SYNCS.PHASECHK.TRANS64.TRYWAIT P1, [R3+URZ], R0 ;  /* 0x00000000030075a7 */ /* 0x000e64000802017f */
[----:B-1----:R-:W-:Y:S05]  /*1790*/  @!P1 BRA `(.L_x_21) ;  /* 0x0000006400f09947 */ /* 0x002fea0003800000 */
.L_x_20:
[----:B------:R-:W-:Y:S05]  /*17a0*/  WARPSYNC.ALL ;  /* 0x0000000000007948 */ /* 0x000fea0003800000 */
[----:B------:R-:W-:Y:S01]  /*17b0*/  R2UR UR4, R6 ;  /* 0x00000000060472ca */ /* 0x000fe200000e0000 */
[----:B------:R-:W-:Y:S01]  /*17c0*/  ULEA UR5, UR41, UR45, 0xa ;  /* 0x0000002d29057291 */ /* 0x000fe2000f8e503f */
[----:B------:R-:W-:Y:S01]  /*17d0*/  WARPGROUP.ARRIVE ;  /* 0x00000000000079c5 */ /* 0x000fe20000000000 */
[----:B------:R-:W-:Y:S01]  /*17e0*/  UMOV UR9, 0x40000040 ;  /* 0x4000004000097882 */ /* 0x000fe20000000000 */
[----:B------:R-:W-:-:S04]  /*17f0*/  UMOV UR11, 0x40000040 ;  /* 0x40000040000b7882 */ /* 0x000fc80000000000 */
[----:B------:R-:W-:-:S05]  /*1800*/  UMOV UR8, UR5 ;  /* 0x0000000500087c82 */ /* 0x000fca0008000000 */
[----:B------:R-:W-:-:S04]  /*1810*/  UIADD3 UR4, UR4, 0x1c180, URZ ;  /* 0x0001c18004047890 */ /* 0x000fc8000fffe03f */
[----:B------:R-:W-:-:S04]  /*1820*/  USHF.R.U32.HI UR4, URZ, 0x4, UR4 ;  /* 0x000000043f047899 */ /* 0x000fc80008011604 */
[----:B------:R-:W-:-:S04]  /*1830*/  ULOP3.LUT UR4, UR4, 0x3fff, URZ, 0xc0, !UPT ;  /* 0x00003fff04047892 */ /* 0x000fc8000f8ec03f */
[----:B------:R-:W-:-:S04]  /*1840*/  ULOP3.LUT UR4, UR4, 0x10000, URZ, 0xfc, !UPT ;  /* 0x0001000004047892 */ /* 0x000fc8000f8efc3f */
[----:B------:R-:W-:-:S07]  /*1850*/  ULEA UR6, UR41, UR4, 0xa ;  /* 0x0000000429067291 */ /* 0x000fce000f8e503f */
[----:B------:R-:W-:Y:S02]  /*1860*/  UMOV UR10, UR6 ;  /* 0x00000006000a7c82 */ /* 0x000fe40008000000 */
[----:B------:R-:W-:Y:S01]  /*1870*/  HGMMA.64x128x16.F32 R24, gdesc[UR8], RZ, !UPT, gsb0 ;  /* 0x01e00000081879f0 */ /* 0x000fe2000c0008ff */
[----:B------:R-:W-:Y:S02]  /*1880*/  UIADD3 UR8, UR5, 0x2, URZ ;  /* 0x0000000205087890 */ /* 0x000fe4000fffe03f */
[----:B------:R-:W-:Y:S01]  /*1890*/  UIADD3 UR10, UR6, 0x2, URZ ;  /* 0x00000002060a7890 */ /* 0x000fe2000fffe03f */
[----:B------:R-:W-:Y:S01]  /*18a0*/  UMOV UR9, 0x40000040 ;  /* 0x4000004000097882 */ /* 0x000fe20000000000 */
[----:B------:R-:W-:Y:S01]  /*18b0*/  UMOV UR11, 0x40000040 ;  /* 0x40000040000b7882 */ /* 0x000fe20000000000 */
[----:B------:R-:W-:Y:S02]  /*18c0*/  WARPGROUP.DEPBAR.LE gsb0, 0x0 ;  /* 0x00008000000079c5 */ /* 0x000fe40000010000 */
[----:B------:R-:W-:-:S06]  /*18d0*/  WARPGROUP.ARRIVE ;  /* 0x00000000000079c5 */ /* 0x000fcc0000000000 */
[----:B------:R-:W-:Y:S01]  /*18e0*/  HGMMA.64x128x16.F32 R24, gdesc[UR8], R24, gsb0 ;  /* 0x01e00000081879f0 */ /* 0x000fe20008000818 */
        /* <DEDUP_REMOVED lines=13> */
[----:B------:R-:W-:Y:S03]  /*19c0*/  HGMMA.64x128x16.F32 R24, gdesc[UR8], R24, gsb0 ;  /* 0x01e00000081879f0 */ /* 0x000fe60008000818 */
[----:B------:R-:W-:Y:S02]  /*19d0*/  WARPGROUP.DEPBAR.LE gsb0, 0x0 ;  /* 0x00008000000079c5 */ /* 0x000fe40000010000 */
[----:B------:R-:W-:Y:S05]  /*19e0*/  @!P2 BRA `(.L_x_22) ;  /* 0x000000040028a947 */ /* 0x000fea0003800000 */
[----:B------:R-:W-:Y:S01]  /*19f0*/  UIADD3 UR5, UR41, 0x1, URZ ;  /* 0x0000000129057890 */ /* 0x000fe2000fffe03f */
[----:B01----:R-:W-:Y:S02]  /*1a00*/  IMAD.U32 R0, RZ, RZ, UR44 ;  /* 0x0000002cff007e24 */ /* 0x003fe4000f8e00ff */
[----:B------:R-:W-:Y:S01]  /*1a10*/  IMAD.U32 R3, RZ, RZ, UR41 ;  /* 0x00000029ff037e24 */ /* 0x000fe2000f8e00ff */
[----:B------:R-:W-:-:S04]  /*1a20*/  UISETP.NE.AND UP0, UPT, UR5, 0x7, UPT ;  /* 0x000000070500788c */ /* 0x000fc8000bf05270 */
[----:B------:R-:W-:Y:S02]  /*1a30*/  USEL UR6, URZ, 0x1, UP0 ;  /* 0x000000013f067887 */ /* 0x000fe40008000000 */
[----:B------:R-:W-:Y:S02]  /*1a40*/  USEL UR5, UR5, URZ, UP0 ;  /* 0x0000003f05057287 */ /* 0x000fe40008000000 */
[----:B------:R-:W-:-:S06]  /*1a50*/  ULOP3.LUT UR6, UR40, UR6, URZ, 0x3c, !UPT ;  /* 0x0000000628067292 */ /* 0x000fcc000f8e3c3f */
[----:B------:R-:W-:-:S07]  /*1a60*/  IMAD.U32 R7, RZ, RZ, UR6 ;  /* 0x00000006ff077e24 */ /* 0x000fce000f8e00ff */
.L_x_29:
[----:B------:R-:W-:Y:S05]  /*1a70*/  @!P0 BRA `(.L_x_23) ;  /* 0x0000000000048947 */ /* 0x000fea0003800000 */
[----:B------:R-:W-:Y:S01]  /*1a80*/  BPT.TRAP 0x1 ;  /* 0x000000040000795c */ /* 0x000fe20000300000 */
.L_x_23:
[----:B------:R-:W0:Y:S01]  /*1a90*/  S2UR UR7, SR_CgaCtaId ;  /* 0x00000000000779c3 */ /* 0x000e220000008800 */
[----:B------:R-:W-:Y:S01]  /*1aa0*/  UMOV UR6, 0x400 ;  /* 0x0000040000067882 */ /* 0x000fe20000000000 */
[----:B------:R-:W-:Y:S01]  /*1ab0*/  IMAD.U32 R5, RZ, RZ, UR5 ;  /* 0x00000005ff057e24 */ /* 0x000fe2000f8e00ff */
[----:B------:R-:W-:Y:S01]  /*1ac0*/  SHF.L.U32 R4, R7, 0x1f, RZ ;  /* 0x0000001f07047819 */ /* 0x000fe200000006ff */
[----:B0-----:R-:W-:-:S06]  /*1ad0*/  ULEA UR6, UR7, UR6, 0x18 ;  /* 0x0000000607067291 */ /* 0x001fcc000f8ec03f */
[----:B------:R-:W-:-:S04]  /*1ae0*/  IMAD.U32 R6, RZ, RZ, UR6 ;  /* 0x00000006ff067e24 */ /* 0x000fc8000f8e00ff */
[----:B------:R-:W-:-:S04]  /*1af0*/  IMAD R5, R5, 0x8, R6 ;  /* 0x0000000805057824 */ /* 0x000fc800078e0206 */
[----:B------:R0:W1:Y:S01]  /*1b00*/  SYNCS.PHASECHK.TRANS64.TRYWAIT P1, [R5+URZ], R4 ;  /* 0x00000004050075a7 */ /* 0x000062000802017f */
[----:B------:R-:W-:Y:S05]  /*1b10*/  @!P0 BRA `(.L_x_24) ;  /* 0x0000000000048947 */ /* 0x000fea0003800000 */
[----:B------:R-:W-:Y:S01]  /*1b20*/  BPT.TRAP 0x1 ;  /* 0x000000040000795c */ /* 0x000fe20000300000 */
.L_x_24:
[----:B-1----:R-:W-:Y:S05]  /*1b30*/  @P1 BRA `(.L_x_25) ;  /* 0x0000000000081947 */ /* 0x002fea0003800000 */
[----:B------:R-:W1:Y:S02]  /*1b40*/  SYNCS.PHASECHK.TRANS64.TRYWAIT P1, [R5+URZ], R4 ;  /* 0x00000004050075a7 */ /* 0x000e64000802017f */
[----:B-1----:R-:W-:Y:S05]  /*1b50*/  @!P1 BRA `(.L_x_26) ;  /* 0x0000006400149947 */ /* 0x002fea0003800000 */
.L_x_25:
[----:B------:R-:W-:Y:S01]  /*1b60*/  ULEA UR6, UR5, UR45, 0xa ;  /* 0x0000002d05067291 */ /* 0x000fe2000f8e503f */
[----:B------:R-:W-:Y:S01]  /*1b70*/  WARPGROUP.ARRIVE ;  /* 0x00000000000079c5 */ /* 0x000fe20000000000 */
[----:B------:R-:W-:Y:S01]  /*1b80*/  ULEA UR7, UR5, UR4, 0xa ;  /* 0x0000000405077291 */ /* 0x000fe2000f8e503f */
[----:B------:R-:W-:Y:S01]  /*1b90*/  UMOV UR9, 0x40000040 ;  /* 0x4000004000097882 */ /* 0x000fe20000000000 */
[----:B------:R-:W-:-:S03]  /*1ba0*/  UMOV UR11, 0x40000040 ;  /* 0x40000040000b7882 */ /* 0x000fc60000000000 */
[----:B------:R-:W-:Y:S02]  /*1bb0*/  UMOV UR8, UR6 ;  /* 0x0000000600087c82 */ /* 0x000fe40008000000 */
[----:B------:R-:W-:Y:S02]  /*1bc0*/  UMOV UR10, UR7 ;  /* 0x00000007000a7c82 */ /* 0x000fe40008000000 */
[----:B------:R-:W-:Y:S01]  /*1bd0*/  HGMMA.64x128x16.F32 R24, gdesc[UR8], R24, gsb0 ;  /* 0x01e00000081879f0 */ /* 0x000fe20008000818 */
[----:B------:R-:W-:Y:S02]  /*1be0*/  UIADD3 UR8, UR6, 0x2, URZ ;  /* 0x0000000206087890 */ /* 0x000fe4000fffe03f */
[----:B------:R-:W-:Y:S01]  /*1bf0*/  UIADD3 UR10, UR7, 0x2, URZ ;  /* 0x00000002070a7890 */ /* 0x000fe2000fffe03f */
[----:B------:R-:W-:Y:S01]  /*1c00*/  UMOV UR9, 0x40000040 ;  /* 0x4000004000097882 */ /* 0x000fe20000000000 */
[----:B------:R-:W-:Y:S01]  /*1c10*/  UMOV UR11, 0x40000040 ;  /* 0x40000040000b7882 */ /* 0x000fe20000000000 */
[----:B------:R-:W-:-:S02]  /*1c20*/  WARPGROUP.DEPBAR.LE gsb0, 0x0 ;  /* 0x00008000000079c5 */ /* 0x000fc40000010000 */
        /* <DEDUP_REMOVED lines=18> */
[----:B------:R-:W-:Y:S01]  /*1d50*/  BPT.TRAP 0x1 ;  /* 0x000000040000795c */ /* 0x000fe20000300000 */
.L_x_27:
[----:B------:R-:W-:-:S13]  /*1d60*/  ISETP.NE.AND P1, PT, R102, RZ, PT ;  /* 0x000000ff6600720c */ /* 0x000fda0003f25270 */
[----:B01----:R-:W-:-:S04]  /*1d70*/  @P1 IMAD R4, R3, 0x8, R6 ;  /* 0x0000000803041824 */ /* 0x003fc800078e0206 */
[----:B------:R-:W-:-:S05]  /*1d80*/  @P1 VIADD R4, R4, 0x38 ;  /* 0x0000003804041836 */ /* 0x000fca0000000000 */
[----:B------:R-:W-:-:S04]  /*1d90*/  @P1 PRMT R4, R19, 0x654, R4 ;  /* 0x0000065413041816 */ /* 0x000fc80000000004 */
[----:B------:R0:W-:Y:S01]  /*1da0*/  @P1 SYNCS.ARRIVE.TRANS64.RED.A1T0 RZ, [R4+URZ], RZ ;  /* 0x000000ff04ff19a7 */ /* 0x0001e2000810043f */
[----:B------:R-:W-:-:S13]  /*1db0*/  ISETP.GT.U32.AND P1, PT, R18, 0x1, PT ;  /* 0x000000011200780c */ /* 0x000fda0003f24070 */
[----:B0-----:R-:W-:Y:S05]  /*1dc0*/  @P1 BRA `(.L_x_28) ;  /* 0x0000000000041947 */ /* 0x001fea0003800000 */
[----:B------:R-:W-:Y:S01]  /*1dd0*/  BPT.TRAP 0x1 ;  /* 0x000000040000795c */ /* 0x000fe20000300000 */
.L_x_28:
[----:B------:R-:W-:Y:S01]  /*1de0*/  UIADD3 UR5, UR5, 0x1, URZ ;  /* 0x0000000105057890 */ /* 0x000fe2000fffe03f */
[C---:B------:R-:W-:Y:S01]  /*1df0*/  ISETP.GT.AND P2, PT, R0.reuse, 0x1, PT ;  /* 0x000000010000780c */ /* 0x040fe20003f44270 */
[----:B------:R-:W-:Y:S02]  /*1e00*/  VIADD R3, R3, 0x1 ;  /* 0x0000000103037836 */ /* 0x000fe40000000000 */
[----:B------:R-:W-:Y:S01]  /*1e10*/  UISETP.NE.AND UP0, UPT, UR5, 0x7, UPT ;  /* 0x000000070500788c */ /* 0x000fe2000bf05270 */
[----:B------:R-:W-:Y:S02]  /*1e20*/  VIADD R0, R0, 0xffffffff ;  /* 0xffffffff00007836 */ /* 0x000fe40000000000 */
[C---:B------:R-:W-:Y:S01]  /*1e30*/  ISETP.NE.AND P1, PT, R3.reuse, 0x7, PT ;  /* 0x000000070300780c */ /* 0x040fe20003f25270 */
[----:B------:R-:W-:Y:S02]  /*1e40*/  USEL UR6, URZ, 0x1, UP0 ;  /* 0x000000013f067887 */ /* 0x000fe40008000000 */
[----:B------:R-:W-:Y:S01]  /*1e50*/  USEL UR5, UR5, URZ, UP0 ;  /* 0x0000003f05057287 */ /* 0x000fe20008000000 */
[----:B------:R-:W-:-:S03]  /*1e60*/  SEL R3, R3, RZ, P1 ;  /* 0x000000ff03037207 */ /* 0x000fc60000800000 */
[----:B------:R-:W-:Y:S01]  /*1e70*/  LOP3.LUT R7, R7, UR6, RZ, 0x3c, !PT ;  /* 0x0000000607077c12 */ /* 0x000fe2000f8e3cff */
[----:B------:R-:W-:Y:S07]  /*1e80*/  @P2 BRA `(.L_x_29) ;  /* 0xfffffff800f82947 */ /* 0x000fee000383ffff */
.L_x_22:
[----:B01----:R-:W0:Y:S02]  /*1e90*/  LDC R0, c[0x0][0x28c] ;  /* 0x0000a300ff007b82 */ /* 0x003e240000000800 */
[----:B0-----:R-:W-:-:S13]  /*1ea0*/  ISETP.GE.AND P1, PT, R0, 0x1, PT ;  /* 0x000000010000780c */ /* 0x001fda0003f26270 */
[----:B------:R-:W-:Y:S05]  /*1eb0*/  @!P1 BRA `(.L_x_30) ;  /* 0x0000000000509947 */ /* 0x000fea0003800000 */
[----:B------:R-:W-:Y:S05]  /*1ec0*/  @!P0 BRA `(.L_x_31) ;  /* 0x0000000000048947 */ /* 0x000fea0003800000 */
[----:B------:R-:W-:Y:S01]  /*1ed0*/  BPT.TRAP 0x1 ;  /* 0x000000040000795c */ /* 0x000fe20000300000 */
.L_x_31:
[----:B------:R-:W-:Y:S01]  /*1ee0*/  ISETP.NE.AND P1, PT, R102, RZ, PT ;  /* 0x000000ff6600720c */ /* 0x000fe20003f25270 */
[----:B------:R-:W-:Y:S01]  /*1ef0*/  BSSY B0, `(.L_x_32) ;  /* 0x000000e000007945 */ /* 0x000fe20003800000 */
[----:B------:R-:W-:-:S11]  /*1f00*/  ISETP.GT.U32.AND P0, PT, R18, 0x1, PT ;  /* 0x000000011200780c */ /* 0x000fd60003f04070 */
[----:B------:R-:W-:Y:S05]  /*1f10*/  @!P1 BRA `(.L_x_33) ;  /* 0x00000000002c9947 */ /* 0x000fea0003800000 */
[----:B------:R-:W-:-:S04]  /*1f20*/  UIADD3 UR6, UR44, UR41, URZ ;  /* 0x000000292c067290 */ /* 0x000fc8000fffe03f */
[----:B------:R-:W-:-:S04]  /*1f30*/  UIMAD.WIDE.U32 UR4, UR6, 0x24924925, URZ ;  /* 0x24924925060478a5 */ /* 0x000fc8000f8e003f */
[----:B------:R-:W-:-:S04]  /*1f40*/  UIADD3 UR4, UR6, -UR5, URZ ;  /* 0x8000000506047290 */ /* 0x000fc8000fffe03f */
[----:B------:R-:W-:-:S04]  /*1f50*/  ULEA.HI UR4, UR4, UR5, URZ, 0x1f ;  /* 0x0000000504047291 */ /* 0x000fc8000f8ff83f */
[----:B------:R-:W-:-:S04]  /*1f60*/  USHF.R.U32.HI UR4, URZ, 0x2, UR4 ;  /* 0x000000023f047899 */ /* 0x000fc80008011604 */
[----:B------:R-:W-:-:S06]  /*1f70*/  UIMAD UR4, UR4, -0x7, UR6 ;  /* 0xfffffff9040478a4 */ /* 0x000fcc000f8e0206 */
[----:B------:R-:W-:-:S04]  /*1f80*/  IMAD.U32 R3, RZ, RZ, UR4 ;  /* 0x00000004ff037e24 */ /* 0x000fc8000f8e00ff */
[----:B------:R-:W-:-:S04]  /*1f90*/  IMAD R0, R3, 0x8, R6 ;  /* 0x0000000803007824 */ /* 0x000fc800078e0206 */
[----:B------:R-:W-:-:S05]  /*1fa0*/  VIADD R0, R0, 0x38 ;  /* 0x0000003800007836 */ /* 0x000fca0000000000 */
[----:B------:R-:W-:-:S04]  /*1fb0*/  PRMT R0, R19, 0x654, R0 ;  /* 0x0000065413007816 */ /* 0x000fc80000000000 */
[----:B------:R0:W-:Y:S03]  /*1fc0*/  SYNCS.ARRIVE.TRANS64.RED.A1T0 RZ, [R0+URZ], RZ ;  /* 0x000000ff00ff79a7 */ /* 0x0001e6000810043f */
.L_x_33:
[----:B------:R-:W-:Y:S05]  /*1fd0*/  BSYNC B0 ;  /* 0x0000000000007941 */ /* 0x000fea0003800000 */
.L_x_32:
[----:B------:R-:W-:Y:S05]  /*1fe0*/  @P0 BRA `(.L_x_30) ;  /* 0x0000000000040947 */ /* 0x000fea0003800000 */
[----:B------:R-:W-:Y:S01]  /*1ff0*/  BPT.TRAP 0x1 ;  /* 0x000000040000795c */ /* 0x000fe20000300000 */
.L_x_30:
[----:B------:R-:W-:Y:S01]  /*2000*/  UISETP.GE.U32.AND UP1, UPT, UR43, 0x7, UPT ;  /* 0x000000072b00788c */ /* 0x000fe2000bf26070 */
[----:B------:R-:W-:Y:S01]  /*2010*/  IMAD.SHL.U32 R3, R100, 0x80, RZ ;  /* 0x0000008064037824 */ /* 0x000fe200078e00ff */
[----:B------:R-:W-:Y:S01]  /*2020*/  UIADD3 UR41, UR43, UR41, URZ ;  /* 0x000000292b297290 */ /* 0x000fe2000fffe03f */
[----:B------:R-:W-:Y:S01]  /*2030*/  SHF.R.S32.HI R13, RZ, 0x1f, R99 ;  /* 0x0000001fff0d7819 */ /* 0x000fe20000011463 */
[----:B------:R-:W-:Y:S01]  /*2040*/  ULDC UR10, c[0x0][0x288] ;  /* 0x0000a200000a7ab9 */ /* 0x000fe20000000800 */
[----:B------:R-:W-:Y:S01]  /*2050*/  IMAD.SHL.U32 R7, R101, 0x80, RZ ;  /* 0x0000008065077824 */ /* 0x000fe200078e00ff */
[C---:B------:R-:W-:Y:S01]  /*2060*/  LOP3.LUT R8, R3.reuse, 0x6, R94, 0xf8, !PT ;  /* 0x0000000603087812 */ /* 0x040fe200078ef85e */
[----:B------:R-:W-:Y:S01]  /*2070*/  UISETP.GT.U32.AND UP0, UPT, UR41, 0x6, UPT ;  /* 0x000000062900788c */ /* 0x000fe2000bf04070 */
[----:B------:R-:W-:Y:S01]  /*2080*/  ISETP.GE.AND P0, PT, R3, UR10, PT ;  /* 0x0000000a03007c0c */ /* 0x000fe2000bf06270 */
[----:B------:R-:W-:Y:S01]  /*2090*/  ULDC.64 UR6, c[0x0][0x5d0] ;  /* 0x0001740000067ab9 */ /* 0x000fe20000000a00 */
[----:B------:R-:W-:Y:S01]  /*20a0*/  ULDC UR11, c[0x0][0x284] ;  /* 0x0000a100000b7ab9 */ /* 0x000fe20000000800 */
[----:B------:R-:W-:Y:S01]  /*20b0*/  @UP1 UIMAD.WIDE.U32 UR4, UR41, 0x24924925, URZ ;  /* 0x24924925290418a5 */ /* 0x000fe2000f8e003f */
[----:B------:R-:W-:Y:S01]  /*20c0*/  SHF.R.S32.HI R9, RZ, 0x1f, R8 ;  /* 0x0000001fff097819 */ /* 0x000fe20000011408 */
[----:B0-----:R-:W-:Y:S01]  /*20d0*/  IMAD R0, R13, UR6, RZ ;  /* 0x000000060d007c24 */ /* 0x001fe2000f8e02ff */
[----:B------:R-:W-:Y:S01]  /*20e0*/  UISETP.LT.U32.AND UP0, UPT, UR43, 0x7, UP0 ;  /* 0x000000072b00788c */ /* 0x000fe20008701070 */
[----:B------:R-:W-:Y:S01]  /*20f0*/  ISETP.GE.OR P0, PT, R7, UR11, P0 ;  /* 0x0000000b07007c0c */ /* 0x000fe20008706670 */
[----:B------:R-:W-:Y:S01]  /*2100*/  @UP1 UIADD3 UR4, UR41, -UR5, URZ ;  /* 0x8000000529041290 */ /* 0x000fe2000fffe03f */
[C---:B------:R-:W-:Y:S01]  /*2110*/  IMAD R11, R99.reuse, UR7, R0 ;  /* 0x00000007630b7c24 */ /* 0x040fe2000f8e0200 */
[----:B------:R-:W-:Y:S01]  /*2120*/  ULDC.64 UR8, c[0x0][0x5c8] ;  /* 0x0001720000087ab9 */ /* 0x000fe20000000a00 */
[----:B------:R-:W-:Y:S01]  /*2130*/  IMAD.WIDE.U32 R4, R99, UR6, R8 ;  /* 0x0000000663047c25 */ /* 0x000fe2000f8e0008 */
[----:B------:R-:W-:-:S02]  /*2140*/  USEL UR6, URZ, 0x1, !UP0 ;  /* 0x000000013f067887 */ /* 0x000fc4000c000000 */
[----:B------:R-:W-:Y:S01]  /*2150*/  @UP1 ULEA.HI UR4, UR4, UR5, URZ, 0x1f ;  /* 0x0000000504041291 */ /* 0x000fe2000f8ff83f */
[----:B------:R-:W-:Y:S01]  /*2160*/  IMAD.WIDE R100, R101, 0x80, R22 ;  /* 0x0000008065647825 */ /* 0x000fe200078e0216 */
[----:B------:R-:W-:Y:S02]  /*2170*/  ULOP3.LUT UR40, UR40, UR6, URZ, 0x3c, !UPT ;  /* 0x0000000628287292 */ /* 0x000fe4000f8e3c3f */
[----:B------:R-:W-:Y:S01]  /*2180*/  @UP1 USHF.R.U32.HI UR4, URZ, 0x2, UR4 ;  /* 0x000000023f041899 */ /* 0x000fe20008011604 */
[----:B------:R-:W-:Y:S02]  /*2190*/  IMAD.IADD R5, R5, 0x1, R11 ;  /* 0x0000000105057824 */ /* 0x000fe400078e020b */
[----:B------:R-:W-:Y:S01]  /*21a0*/  IMAD R11, R101, UR8, RZ ;  /* 0x00000008650b7c24 */ /* 0x000fe2000f8e02ff */
[----:B------:R-:W-:Y:S01]  /*21b0*/  @UP1 ULOP3.LUT UR40, UR40, 0x1, UR4, 0x78, !UPT ;  /* 0x0000000128281892 */ /* 0x000fe2000f8e7804 */
[----:B------:R-:W-:-:S04]  /*21c0*/  IMAD.WIDE.U32 R104, R100, UR8, R4 ;  /* 0x0000000864687c25 */ /* 0x000fc8000f8e0004 */
[----:B------:R-:W-:Y:S02]  /*21d0*/  IMAD R11, R100, UR9, R11 ;  /* 0x00000009640b7c24 */ /* 0x000fe4000f8e020b */
[----:B------:R-:W-:Y:S01]  /*21e0*/  IMAD.MOV.U32 R0, RZ, RZ, -0x1 ;  /* 0xffffffffff007424 */ /* 0x000fe200078e00ff */
[----:B------:R-:W-:Y:S06]  /*21f0*/  @P0 BRA `(.L_x_34) ;  /* 0x0000004000040947 */ /* 0x000fec0003800000 */
[----:B-----5:R-:W-:Y:S01]  /*2200*/  FSETP.NEU.AND P1, PT, R89, RZ, PT ;  /* 0x000000ff5900720b */ /* 0x020fe20003f2d000 */
[----:B------:R-:W-:Y:S01]  /*2210*/  IMAD.IADD R4, R93, 0x1, -R3 ;  /* 0x000000015d047824 */ /* 0x000fe200078e0a03 */
[----:B------:R-:W-:Y:S01]  /*2220*/  BSSY B0, `(.L_x_34) ;  /* 0x00003fe000007945 */ /* 0x000fe20003800000 */
[----:B------:R-:W-:Y:S02]  /*2230*/  IMAD.IADD R3, R98, 0x1, -R7 ;  /* 0x0000000162037824 */ /* 0x000fe400078e0a07 */
[----:B------:R-:W-:Y:S01]  /*2240*/  IMAD.IADD R115, R105, 0x1, R11 ;  /* 0x0000000169737824 */ /* 0x000fe200078e020b */
[----:B------:R-:W-:-:S04]  /*2250*/  ISETP.GT.AND P0, PT, R4, RZ, PT ;  /* 0x000000ff0400720c */ /* 0x000fc80003f04270 */
[----:B------:R-:W-:-:S03]  /*2260*/  ISETP.GT.AND P3, PT, R3, RZ, P0 ;  /* 0x000000ff0300720c */ /* 0x000fc60000764270 */
[----:B------:R-:W-:Y:S10]  /*2270*/  @!P1 BRA `(.L_x_35) ;  /* 0x0000002c00289947 */ /* 0x000ff40003800000 */
[----:B------:R-:W0:Y:S01]  /*2280*/  LDC.64 R108, c[0x0][0x5b8] ;  /* 0x00016e00ff6c7b82 */ /* 0x000e220000000a00 */
[----:B------:R-:W-:-:S07]  /*2290*/  ULDC.64 UR4, c[0x0][0x5c0] ;  /* 0x0001700000047ab9 */ /* 0x000fce0000000a00 */
[----:B------:R-:W1:Y:S08]  /*22a0*/  LDC.64 R110, c[0x0][0x5b0] ;  /* 0x00016c00ff6e7b82 */ /* 0x000e700000000a00 */
[----:B------:R-:W2:Y:S01]  /*22b0*/  LDC.64 R112, c[0x0][0x5a8] ;  /* 0x00016a00ff707b82 */ /* 0x000ea20000000a00 */
[-C--:B0-----:R-:W-:Y:S02]  /*22c0*/  IMAD R6, R13, R108.reuse, RZ ;  /* 0x0000006c0d067224 */ /* 0x081fe400078e02ff */
[----:B------:R-:W-:-:S04]  /*22d0*/  IMAD.WIDE.U32 R106, R99, R108, R8 ;  /* 0x0000006c636a7225 */ /* 0x000fc800078e0008 */
[----:B------:R-:W-:Y:S02]  /*22e0*/  IMAD R105, R99, R109, R6 ;  /* 0x0000006d63697224 */ /* 0x000fe400078e0206 */
[-C--:B-1----:R-:W-:Y:S02]  /*22f0*/  IMAD R5, R101, R110.reuse, RZ ;  /* 0x0000006e65057224 */ /* 0x082fe400078e02ff */
[----:B------:R-:W-:Y:S02]  /*2300*/  IMAD.IADD R13, R107, 0x1, R105 ;  /* 0x000000016b0d7824 */ /* 0x000fe400078e0269 */
[----:B------:R-:W-:Y:S02]  /*2310*/  IMAD.MOV.U32 R12, RZ, RZ, R106 ;  /* 0x000000ffff0c7224 */ /* 0x000fe400078e006a */
[C---:B------:R-:W-:Y:S02]  /*2320*/  IMAD R109, R100.reuse, R111, R5 ;  /* 0x0000006f646d7224 */ /* 0x040fe400078e0205 */
[----:B------:R-:W-:-:S04]  /*2330*/  IMAD.WIDE.U32 R6, R100, R110, R12 ;  /* 0x0000006e64067225 */ /* 0x000fc800078e000c */
[----:B------:R-:W-:Y:S01]  /*2340*/  IMAD.IADD R5, R7, 0x1, R109 ;  /* 0x0000000107057824 */ /* 0x000fe200078e026d */
[----:B--2---:R-:W-:-:S04]  /*2350*/  LEA R14, P1, R6, R112, 0x1 ;  /* 0x00000070060e7211 */ /* 0x004fc800078208ff */
[----:B------:R-:W-:-:S05]  /*2360*/  LEA.HI.X R15, R6, R113, R5, 0x1, P1 ;  /* 0x00000071060f7211 */ /* 0x000fca00008f0c05 */
[----:B------:R0:W2:Y:S01]  /*2370*/  @P3 LDG.E.LTC128B.U16 R5, desc[UR38][R14.64] ;  /* 0x000000260e053981 */ /* 0x0000a2000c1e1520 */
[----:B------:R-:W-:Y:S01]  /*2380*/  IMAD.WIDE.U32 R6, R100, R110, R8 ;  /* 0x0000006e64067225 */ /* 0x000fe200078e0008 */
[----:B------:R-:W-:Y:S03]  /*2390*/  BSSY B1, `(.L_x_36) ;  /* 0x0000013000017945 */ /* 0x000fe60003800000 */
[----:B------:R-:W-:Y:S02]  /*23a0*/  IMAD.IADD R7, R109, 0x1, R7 ;  /* 0x000000016d077824 */ /* 0x000fe400078e0207 */
[----:B------:R-:W-:Y:S01]  /*23b0*/  IMAD.WIDE.U32 R20, R99, R108, R6 ;  /* 0x0000006c63147225 */ /* 0x000fe200078e0006 */
[----:B0-----:R-:W-:-:S03]  /*23c0*/  SHF.L.U64.HI R15, R110, 0x3, R111 ;  /* 0x000000036e0f7819 */ /* 0x001fc6000001026f */
[----:B------:R-:W-:Y:S01]  /*23d0*/  IMAD.IADD R7, R105, 0x1, R21 ;  /* 0x0000000169077824 */ /* 0x000fe200078e0215 */
[----:B------:R-:W-:Y:S01]  /*23e0*/  LEA R6, P4, R20, R112, 0x1 ;  /* 0x0000007014067211 */ /* 0x000fe200078808ff */
[----:B------:R-:W-:-:S03]  /*23f0*/  IMAD.SHL.U32 R14, R110, 0x8, RZ ;  /* 0x000000086e0e7824 */ /* 0x000fc600078e00ff */
[----:B------:R-:W-:Y:S01]  /*2400*/  LEA.HI.X R7, R20, R113, R7, 0x1, P4 ;  /* 0x0000007114077211 */ /* 0x000fe200020f0c07 */
[----:B--2---:R-:W-:-:S05]  /*2410*/  HADD2.F32 R10, -RZ, R5.H0_H0 ;  /* 0x20000005ff0a7230 */ /* 0x004fca0000004100 */
[----:B------:R-:W-:Y:S01]  /*2420*/  FMUL R11, R10, R89 ;  /* 0x000000590a0b7220 */ /* 0x000fe20000400000 */
[----:B------:R-:W-:-:S03]  /*2430*/  LEA R10, P1, R104, UR4, 0x1 ;  /* 0x00000004680a7c11 */ /* 0x000fc6000f8208ff */
[----:B------:R-:W-:Y:S01]  /*2440*/  FFMA R24, R24, R88, R11 ;  /* 0x0000005818187223 */ /* 0x000fe2000000000b */
[----:B------:R-:W-:Y:S02]  /*2450*/  LEA.HI.X R11, R104, UR5, R115, 0x1, P1 ;  /* 0x00000005680b7c11 */ /* 0x000fe400088f0c73 */
[----:B------:R-:W-:Y:S02]  /*2460*/  ISETP.GT.AND P1, PT, R4, 0x1, PT ;  /* 0x000000010400780c */ /* 0x000fe40003f24270 */
[----:B------:R-:W-:Y:S02]  /*2470*/  F2FP.F16.F32.PACK_AB R24, RZ, R24 ;  /* 0x00000018ff18723e */ /* 0x000fe400000000ff */
[----:B------:R-:W-:-:S03]  /*2480*/  ISETP.GT.AND P2, PT, R3, RZ, P1 ;  /* 0x000000ff0300720c */ /* 0x000fc60000f44270 */
[----:B------:R0:W-:Y:S10]  /*2490*/  @P3 STG.E.U16 desc[UR38][R10.64], R24 ;  /* 0x000000180a003986 */ /* 0x0001f4000c101526 */
[----:B------:R-:W-:Y:S05]  /*24a0*/  @!P2 BRA `(.L_x_37) ;  /* 0x000000000004a947 */ /* 0x000fea0003800000 */
[----:B------:R1:W5:Y:S02]  /*24b0*/  LDG.E.LTC128B.U16 R5, desc[UR38][R6.64+0x2] ;  /* 0x0000022606057981 */ /* 0x000364000c1e1520 */
.L_x_37:
[----:B------:R-:W-:Y:S05]  /*24c0*/  BSYNC B1 ;  /* 0x0000000000017941 */ /* 0x000fea0003800000 */
.L_x_36:
[----:B-----5:R-:W-:Y:S01]  /*24d0*/  HADD2.F32 R12, -RZ, R5.H0_H0 ;  /* 0x20000005ff0c7230 */ /* 0x020fe20000004100 */
[----:B------:R-:W-:Y:S01]  /*24e0*/  ISETP.GT.AND P0, PT, R3, 0x8, P0 ;  /* 0x000000080300780c */ /* 0x000fe20000704270 */
[----:B------:R-:W-:Y:S01]  /*24f0*/  IMAD.WIDE.U32 R20, R100, R110, R14 ;  /* 0x0000006e64147225 */ /* 0x000fe200078e000e */
[----:B0-----:R-:W-:-:S03]  /*2500*/  PRMT R24, R5, 0x7610, R24 ;  /* 0x0000761005187816 */ /* 0x001fc60000000018 */
[----:B------:R-:W-:Y:S01]  /*2510*/  FMUL R12, R12, R89 ;  /* 0x000000590c0c7220 */ /* 0x000fe20000400000 */
[----:B------:R-:W-:Y:S01]  /*2520*/  IMAD.IADD R109, R109, 0x1, R21 ;  /* 0x000000016d6d7824 */ /* 0x000fe200078e0215 */
[----:B------:R-:W-:Y:S02]  /*2530*/  IADD3 R106, P3, R106, R20, RZ ;  /* 0x000000146a6a7210 */ /* 0x000fe40007f7e0ff */
[----:B------:R-:W-:-:S03]  /*2540*/  FFMA R12, R25, R88, R12 ;  /* 0x00000058190c7223 */ /* 0x000fc6000000000c */
[----:B------:R-:W-:Y:S01]  /*2550*/  IMAD.X R13, R109, 0x1, R13, P3 ;  /* 0x000000016d0d7824 */ /* 0x000fe200018e060d */
[C---:B------:R-:W-:Y:S02]  /*2560*/  LEA R14, P3, R106.reuse, R112, 0x1 ;  /* 0x000000706a0e7211 */ /* 0x040fe400078608ff */
[----:B------:R-:W-:Y:S02]  /*2570*/  F2FP.F16.F32.PACK_AB R12, RZ, R12 ;  /* 0x0000000cff0c723e */ /* 0x000fe400000000ff */
[----:B------:R-:W-:Y:S02]  /*2580*/  LEA.HI.X R15, R106, R113, R13, 0x1, P3 ;  /* 0x000000716a0f7211 */ /* 0x000fe400018f0c0d */
[----:B------:R-:W-:-:S05]  /*2590*/  PRMT R21, R12, 0x7610, R21 ;  /* 0x000076100c157816 */ /* 0x000fca0000000015 */
[----:B------:R0:W-:Y:S04]  /*25a0*/  @P2 STG.E.U16 desc[UR38][R10.64+0x2], R21 ;  /* 0x000002150a002986 */ /* 0x0001e8000c101526 */
[----:B------:R-:W2:Y:S01]  /*25b0*/  @P0 LDG.E.LTC128B.U16 R24, desc[UR38][R14.64] ;  /* 0x000000260e180981 */ /* 0x000ea2000c1e1520 */
[----:B------:R-:W-:Y:S01]  /*25c0*/  IADD3 R20, P2, R8, R20, RZ ;  /* 0x0000001408147210 */ /* 0x000fe20007f5e0ff */
[----:B------:R-:W-:Y:S01]  /*25d0*/  BSSY B1, `(.L_x_38) ;  /* 0x0000011000017945 */ /* 0x000fe20003800000 */
[C---:B------:R-:W-:Y:S02]  /*25e0*/  SHF.L.U64.HI R13, R90.reuse, 0x1, R91 ;  /* 0x000000015a0d7819 */ /* 0x040fe4000001025b */
[----:B------:R-:W-:Y:S01]  /*25f0*/  ISETP.GT.AND P1, PT, R3, 0x8, P1 ;  /* 0x000000080300780c */ /* 0x000fe20000f24270 */
[----:B0-----:R-:W-:Y:S01]  /*2600*/  IMAD.X R21, R9, 0x1, R109, P2 ;  /* 0x0000000109157824 */ /* 0x001fe200010e066d */
[----:B------:R-:W-:Y:S01]  /*2610*/  LEA R12, P2, R90, R10, 0x1 ;  /* 0x0000000a5a0c7211 */ /* 0x000fe200078408ff */
[----:B------:R-:W-:-:S04]  /*2620*/  IMAD.WIDE.U32 R20, R99, R108, R20 ;  /* 0x0000006c63147225 */ /* 0x000fc800078e0014 */
[----:B------:R-:W-:Y:S02]  /*2630*/  IMAD.X R13, R13, 0x1, R11, P2 ;  /* 0x000000010d0d7824 */ /* 0x000fe400010e060b */
[----:B------:R-:W-:Y:S02]  /*2640*/  IMAD.IADD R9, R105, 0x1, R21 ;  /* 0x0000000169097824 */ /* 0x000fe400078e0215 */
[----:B--2---:R-:W-:-:S05]  /*2650*/  HADD2.F32 R8, -RZ, R24.H0_H0 ;  /* 0x20000018ff087230 */ /* 0x004fca0000004100 */
[----:B------:R-:W-:Y:S01]  /*2660*/  FMUL R5, R8, R89 ;  /* 0x0000005908057220 */ /* 0x000fe20000400000 */
[----:B------:R-:W-:-:S03]  /*2670*/  LEA R8, P3, R20, R112, 0x1 ;  /* 0x0000007014087211 */ /* 0x000fc600078608ff */
[----:B------:R-:W-:Y:S01]  /*2680*/  FFMA R5, R26, R88, R5 ;  /* 0x000000581a057223 */ /* 0x000fe20000000005 */
[----:B------:R-:W-:-:S04]  /*2690*/  LEA.HI.X R9, R20, R113, R9, 0x1, P3 ;  /* 0x0000007114097211 */ /* 0x000fc800018f0c09 */
[----:B------:R-:W-:-:S05]  /*26a0*/  F2FP.F16.F32.PACK_AB R5, RZ, R5 ;  /* 0x00000005ff05723e */ /* 0x000fca00000000ff */
[----:B------:R0:W-:Y:S01]  /*26b0*/  @P0 STG.E.U16 desc[UR38][R12.64], R5 ;  /* 0x000000050c000986 */ /* 0x0001e2000c101526 */
[----:B------:R-:W-:Y:S05]  /*26c0*/  @!P1 BRA `(.L_x_39) ;  /* 0x0000000000049947 */ /* 0x000fea0003800000 */
[----:B------:R2:W5:Y:S02]  /*26d0*/  LDG.E.LTC128B.U16 R24, desc[UR38][R8.64+0x2] ;  /* 0x0000022608187981 */ /* 0x000564000c1e1520 */
.L_x_39:
[----:B------:R-:W-:Y:S05]  /*26e0*/  BSYNC B1 ;  /* 0x0000000000017941 */ /* 0x000fea0003800000 */
.L_x_38:
[----:B-----5:R-:W-:Y:S01]  /*26f0*/  HADD2.F32 R14, -RZ, R24.H0_H0 ;  /* 0x20000018ff0e7230 */ /* 0x020fe20000004100 */
[----:B------:R-:W-:Y:S01]  /*2700*/  ISETP.GT.AND P0, PT, R4, 0x8, PT ;  /* 0x000000080400780c */ /* 0x000fe20003f04270 */
[----:B------:R-:W-:Y:S03]  /*2710*/  BSSY B1, `(.L_x_40) ;  /* 0x0000008000017945 */ /* 0x000fe60003800000 */
[----:B------:R-:W-:Y:S01]  /*2720*/  FMUL R14, R14, R89 ;  /* 0x000000590e0e7220 */ /* 0x000fe20000400000 */
[----:B------:R-:W-:-:S03]  /*2730*/  ISETP.GT.AND P2, PT, R3, RZ, P0 ;  /* 0x000000ff0300720c */ /* 0x000fc60000744270 */
[----:B------:R-:W-:-:S05]  /*2740*/  FFMA R14, R27, R88, R14 ;  /* 0x000000581b0e7223 */ /* 0x000fca000000000e */
[----:B------:R-:W-:-:S05]  /*2750*/  F2FP.F16.F32.PACK_AB R14, RZ, R14 ;  /* 0x0000000eff0e723e */ /* 0x000fca00000000ff */
[----:B------:R3:W-:Y:S01]  /*2760*/  @P1 STG.E.U16 desc[UR38][R12.64+0x2], R14 ;  /* 0x0000020e0c001986 */ /* 0x0007e2000c101526 */
[----:B------:R-:W-:Y:S05]  /*2770*/  @!P2 BRA `(.L_x_41) ;  /* 0x000000000004a947 */ /* 0x000fea0003800000 */
[----:B------:R4:W5:Y:S02]  /*2780*/  LDG.E.LTC128B.U16 R24, desc[UR38][R6.64+0x10] ;  /* 0x0000102606187981 */ /* 0x000964000c1e1520 */
.L_x_41:
[----:B------:R-:W-:Y:S05]  /*2790*/  BSYNC B1 ;  /* 0x0000000000017941 */ /* 0x000fea0003800000 */
.L_x_40:
[----:B---3-5:R-:W-:Y:S01]  /*27a0*/  HADD2.F32 R14, -RZ, R24.H0_H0 ;  /* 0x20000018ff0e7230 */ /* 0x028fe20000004100 */
[----:B------:R-:W-:Y:S01]  /*27b0*/  ISETP.GT.AND P1, PT, R4, 0x9, PT ;  /* 0x000000090400780c */ /* 0x000fe20003f24270 */
[----:B------:R-:W-:Y:S03]  /*27c0*/  BSSY B1, `(.L_x_42) ;  /* 0x0000008000017945 */ /* 0x000fe60003800000 */
[----:B0-----:R-:W-:Y:S01]  /*27d0*/  FMUL R5, R14, R89 ;  /* 0x000000590e057220 */ /* 0x001fe20000400000 */
[----:B------:R-:W-:-:S03]  /*27e0*/  ISETP.GT.AND P3, PT, R3, RZ, P1 ;  /* 0x000000ff0300720c */ /* 0x000fc60000f64270 */
[----:B------:R-:W-:-:S05]  /*27f0*/  FFMA R5, R28, R88, R5 ;  /* 0x000000581c057223 */ /* 0x000fca0000000005 */
[----:B------:R-:W-:-:S05]  /*2800*/  F2FP.F16.F32.PACK_AB R5, RZ, R5 ;  /* 0x00000005ff05723e */ /* 0x000fca00000000ff */
[----:B------:R0:W-:Y:S01]  /*2810*/  @P2 STG.E.U16 desc[UR38][R10.64+0x10], R5 ;  /* 0x000010050a002986 */ /* 0x0001e2000c101526 */
[----:B------:R-:W-:Y:S05]  /*2820*/  @!P3 BRA `(.L_x_43) ;  /* 0x000000000004b947 */ /* 0x000fea0003800000 */
[----:B------:R3:W5:Y:S02]  /*2830*/  LDG.E.LTC128B.U16 R24, desc[UR38][R6.64+0x12] ;  /* 0x0000122606187981 */ /* 0x000764000c1e1520 */
.L_x_43:
[----:B------:R-:W-:Y:S05]  /*2840*/  BSYNC B1 ;  /* 0x0000000000017941 */ /* 0x000fea0003800000 */
.L_x_42:
[----:B-----5:R-:W-:Y:S01]  /*2850*/  HADD2.F32 R14, -RZ, R24.H0_H0 ;  /* 0x20000018ff0e7230 */ /* 0x020fe20000004100 */
[----:B------:R-:W-:Y:S01]  /*2860*/  ISETP.GT.AND P0, PT, R3, 0x8, P0 ;  /* 0x000000080300780c */ /* 0x000fe20000704270 */
[----:B------:R-:W-:Y:S03]  /*2870*/  BSSY B1, `(.L_x_44) ;  /* 0x0000007000017945 */ /* 0x000fe60003800000 */
[----:B------:R-:W-:-:S04]  /*2880*/  FMUL R14, R14, R89 ;  /* 0x000000590e0e7220 */ /* 0x000fc80000400000 */
[----:B------:R-:W-:-:S05]  /*2890*/  FFMA R14, R29, R88, R14 ;  /* 0x000000581d0e7223 */ /* 0x000fca000000000e */
[----:B------:R-:W-:-:S05]  /*28a0*/  F2FP.F16.F32.PACK_AB R14, RZ, R14 ;  /* 0x0000000eff0e723e */ /* 0x000fca00000000ff */
[----:B------:R0:W-:Y:S01]  /*28b0*/  @P3 STG.E.U16 desc[UR38][R10.64+0x12], R14 ;  /* 0x0000120e0a003986 */ /* 0x0001e2000c101526 */
[----:B------:R-:W-:Y:S05]  /*28c0*/  @!P0 BRA `(.L_x_45) ;  /* 0x0000000000048947 */ /* 0x000fea0003800000 */
[----:B------:R0:W5:Y:S02]  /*28d0*/  LDG.E.LTC128B.U16 R24, desc[UR38][R8.64+0x10] ;  /* 0x0000102608187981 */ /* 0x000164000c1e1520 */
.L_x_45:
[----:B------:R-:W-:Y:S05]  /*28e0*/  BSYNC B1 ;  /* 0x0000000000017941 */ /* 0x000fea0003800000 */
.L_x_44:
[----:B0----5:R-:W-:Y:S01]  /*28f0*/  HADD2.F32 R14, -RZ, R24.H0_H0 ;  /* 0x20000018ff0e7230 */ /* 0x021fe20000004100 */
        /* <DEDUP_REMOVED lines=8> */
.L_x_47:
[----:B------:R-:W-:Y:S05]  /*2980*/  BSYNC B1 ;  /* 0x0000000000017941 */ /* 0x000fea0003800000 */
.L_x_46:
        /* <DEDUP_REMOVED lines=10> */
.L_x_49:
[----:B------:R-:W-:Y:S05]  /*2a30*/  BSYNC B1 ;  /* 0x0000000000017941 */ /* 0x000fea0003800000 */
.L_x_48:
[----:B0----5:R-:W-:Y:S01]  /*2a40*/  HADD2.F32 R14, -RZ, R24.H0_H0 ;  /* 0x20000018ff0e7230 */ /* 0x021fe20000004100 */
        /* <DEDUP_REMOVED lines=9> */
.L_x_51:
[----:B------:R-:W-:Y:S05]  /*2ae0*/  BSYNC B1 ;  /* 0x0000000000017941 */ /* 0x000fea0003800000 */
.L_x_50:
        /* <DEDUP_REMOVED lines=9> */
.L_x_53:
[----:B------:R-:W-:Y:S05]  /*2b80*/  BSYNC B1 ;  /* 0x0000000000017941 */ /* 0x000fea0003800000 */
.L_x_52:
        /* <DEDUP_REMOVED lines=9> */
.L_x_55:
[----:B------:R-:W-:Y:S05]  /*2c20*/  BSYNC B1 ;  /* 0x0000000000017941 */ /* 0x000fea0003800000 */
.L_x_54:
        /* <DEDUP_REMOVED lines=10> */
.L_x_57:
[----:B------:R-:W-:Y:S05]  /*2cd0*/  BSYNC B1 ;  /* 0x0000000000017941 */ /* 0x000fea0003800000 */
.L_x_56:
        /* <DEDUP_REMOVED lines=10> */
.L_x_59:
[----:B------:R-:W-:Y:S05]  /*2d80*/  BSYNC B1 ;  /* 0x0000000000017941 */ /* 0x000fea0003800000 */
.L_x_58:
        /* <DEDUP_REMOVED lines=9> */
.L_x_61:
[----:B------:R-:W-:Y:S05]  /*2e20*/  BSYNC B1 ;  /* 0x0000000000017941 */ /* 0x000fea0003800000 */
.L_x_60:
        /* <DEDUP_REMOVED lines=9> */
.L_x_63:
[----:B------:R-:W-:Y:S05]  /*2ec0*/  BSYNC B1 ;  /* 0x0000000000017941 */ /* 0x000fea0003800000 */
.L_x_62:
        /* <DEDUP_REMOVED lines=10> */
.L_x_65:
[----:B------:R-:W-:Y:S05]  /*2f70*/  BSYNC B1 ;  /* 0x0000000000017941 */ /* 0x000fea0003800000 */
.L_x_64:
        /* <DEDUP_REMOVED lines=10> */
.L_x_67:
[----:B------:R-:W-:Y:S05]  /*3020*/  BSYNC B1 ;  /* 0x0000000000017941 */ /* 0x000fea0003800000 */
.L_x_66:
        /* <DEDUP_REMOVED lines=9> */
.L_x_69:
[----:B------:R-:W-:Y:S05]  /*30c0*/  BSYNC B1 ;  /* 0x0000000000017941 */ /* 0x000fea0003800000 */
.L_x_68:
        /* <DEDUP_REMOVED lines=9> */
.L_x_71:
[----:B------:R-:W-:Y:S05]  /*3160*/  BSYNC B1 ;  /* 0x0000000000017941 */ /* 0x000fea0003800000 */
.L_x_70:
        /* <DEDUP_REMOVED lines=10> */
.L_x_73:
[----:B------:R-:W-:Y:S05]  /*3210*/  BSYNC B1 ;  /* 0x0000000000017941 */ /* 0x000fea0003800000 */
.L_x_72:
        /* <DEDUP_REMOVED lines=10> */
.L_x_75:
[----:B------:R-:W-:Y:S05]  /*32c0*/  BSYNC B1 ;  /* 0x0000000000017941 */ /* 0x000fea0003800000 */
.L_x_74:
        /* <DEDUP_REMOVED lines=9> */
.L_x_77:
[----:B------:R-:W-:Y:S05]  /*3360*/  BSYNC B1 ;  /* 0x0000000000017941 */ /* 0x000fea0003800000 */
.L_x_76:
        /* <DEDUP_REMOVED lines=9> */
.L_x_79:
[----:B------:R-:W-:Y:S05]  /*3400*/  BSYNC B1 ;  /* 0x0000000000017941 */ /* 0x000fea0003800000 */
.L_x_78:
        /* <DEDUP_REMOVED lines=10> */
.L_x_81:
[----:B------:R-:W-:Y:S05]  /*34b0*/  BSYNC B1 ;  /* 0x0000000000017941 */ /* 0x000fea0003800000 */
.L_x_80:
        /* <DEDUP_REMOVED lines=10> */
.L_x_83:
[----:B------:R-:W-:Y:S05]  /*3560*/  BSYNC B1 ;  /* 0x0000000000017941 */ /* 0x000fea0003800000 */
.L_x_82:
        /* <DEDUP_REMOVED lines=9> */
.L_x_85:
[----:B------:R-:W-:Y:S05]  /*3600*/  BSYNC B1 ;  /* 0x0000000000017941 */ /* 0x000fea0003800000 */
.L_x_84:
        /* <DEDUP_REMOVED lines=9> */
.L_x_87:
[----:B------:R-:W-:Y:S05]  /*36a0*/  BSYNC B1 ;  /* 0x0000000000017941 */ /* 0x000fea0003800000 */
.L_x_86:
        /* <DEDUP_REMOVED lines=10> */
.L_x_89:
[----:B------:R-:W-:Y:S05]  /*3750*/  BSYNC B1 ;  /* 0x0000000000017941 */ /* 0x000fea0003800000 */
.L_x_88:
        /* <DEDUP_REMOVED lines=10> */
.L_x_91:
[----:B------:R-:W-:Y:S05]  /*3800*/  BSYNC B1 ;  /* 0x0000000000017941 */ /* 0x000fea0003800000 */
.L_x_90:
        /* <DEDUP_REMOVED lines=9> */
.L_x_93:
[----:B------:R-:W-:Y:S05]  /*38a0*/  BSYNC B1 ;  /* 0x0000000000017941 */ /* 0x000fea0003800000 */
.L_x_92:
        /* <DEDUP_REMOVED lines=9> */
.L_x_95:
[----:B------:R-:W-:Y:S05]  /*3940*/  BSYNC B1 ;  /* 0x0000000000017941 */ /* 0x000fea0003800000 */
.L_x_94:
        /* <DEDUP_REMOVED lines=10> */
.L_x_97:
[----:B------:R-:W-:Y:S05]  /*39f0*/  BSYNC B1 ;  /* 0x0000000000017941 */ /* 0x000fea0003800000 */
.L_x_96:
        /* <DEDUP_REMOVED lines=10> */
.L_x_99:
[----:B------:R-:W-:Y:S05]  /*3aa0*/  BSYNC B1 ;  /* 0x0000000000017941 */ /* 0x000fea0003800000 */
.L_x_98:
        /* <DEDUP_REMOVED lines=9> */
.L_x_101:
[----:B------:R-:W-:Y:S05]  /*3b40*/  BSYNC B1 ;  /* 0x0000000000017941 */ /* 0x000fea0003800000 */
.L_x_100:
        /* <DEDUP_REMOVED lines=9> */
.L_x_103:
[----:B------:R-:W-:Y:S05]  /*3be0*/  BSYNC B1 ;  /* 0x0000000000017941 */ /* 0x000fea0003800000 */
.L_x_102:
        /* <DEDUP_REMOVED lines=10> */
.L_x_105:
[----:B------:R-:W-:Y:S05]  /*3c90*/  BSYNC B1 ;  /* 0x0000000000017941 */ /* 0x000fea0003800000 */
.L_x_104:
        /* <DEDUP_REMOVED lines=10> */
.L_x_107:
[----:B------:R-:W-:Y:S05]  /*3d40*/  BSYNC B1 ;  /* 0x0000000000017941 */ /* 0x000fea0003800000 */
.L_x_106:
        /* <DEDUP_REMOVED lines=9> */
.L_x_109:
[----:B------:R-:W-:Y:S05]  /*3de0*/  BSYNC B1 ;  /* 0x0000000000017941 */ /* 0x000fea0003800000 */
.L_x_108:
        /* <DEDUP_REMOVED lines=9> */
.L_x_111:
[----:B------:R-:W-:Y:S05]  /*3e80*/  BSYNC B1 ;  /* 0x0000000000017941 */ /* 0x000fea0003800000 */
.L_x_110:
        /* <DEDUP_REMOVED lines=10> */
.L_x_113:
[----:B------:R-:W-:Y:S05]  /*3f30*/  BSYNC B1 ;  /* 0x0000000000017941 */ /* 0x000fea0003800000 */
.L_x_112:
        /* <DEDUP_REMOVED lines=10> */
.L_x_115:
[----:B------:R-:W-:Y:S05]  /*3fe0*/  BSYNC B1 ;  /* 0x0000000000017941 */ /* 0x000fea0003800000 */
.L_x_114:
        /* <DEDUP_REMOVED lines=9> */
.L_x_117:
[----:B------:R-:W-:Y:S05]  /*4080*/  BSYNC B1 ;  /* 0x0000000000017941 */ /* 0x000fea0003800000 */
.L_x_116:
        /* <DEDUP_REMOVED lines=9> */
.L_x_119:
[----:B------:R-:W-:Y:S05]  /*4120*/  BSYNC B1 ;  /* 0x0000000000017941 */ /* 0x000fea0003800000 */
.L_x_118:
        /* <DEDUP_REMOVED lines=10> */
.L_x_121:
[----:B------:R-:W-:Y:S05]  /*41d0*/  BSYNC B1 ;  /* 0x0000000000017941 */ /* 0x000fea0003800000 */
.L_x_120:
        /* <DEDUP_REMOVED lines=10> */
.L_x_123:
[----:B------:R-:W-:Y:S05]  /*4280*/  BSYNC B1 ;  /* 0x0000000000017941 */ /* 0x000fea0003800000 */
.L_x_122:
        /* <DEDUP_REMOVED lines=9> */
.L_x_125:
[----:B------:R-:W-:Y:S05]  /*4320*/  BSYNC B1 ;  /* 0x0000000000017941 */ /* 0x000fea0003800000 */
.L_x_124:
        /* <DEDUP_REMOVED lines=9> */
.L_x_127:
[----:B------:R-:W-:Y:S05]  /*43c0*/  BSYNC B1 ;  /* 0x0000000000017941 */ /* 0x000fea0003800000 */
.L_x_126:
        /* <DEDUP_REMOVED lines=10> */
.L_x_129:
[----:B------:R-:W-:Y:S05]  /*4470*/  BSYNC B1 ;  /* 0x0000000000017941 */ /* 0x000fea0003800000 */
.L_x_128:
        /* <DEDUP_REMOVED lines=10> */
.L_x_131:
[----:B------:R-:W-:Y:S05]  /*4520*/  BSYNC B1 ;  /* 0x0000000000017941 */ /* 0x000fea0003800000 */
.L_x_130:
        /* <DEDUP_REMOVED lines=9> */
.L_x_133:
[----:B------:R-:W-:Y:S05]  /*45c0*/  BSYNC B1 ;  /* 0x0000000000017941 */ /* 0x000fea0003800000 */
.L_x_132:
        /* <DEDUP_REMOVED lines=9> */
.L_x_135:
[----:B------:R-:W-:Y:S05]  /*4660*/  BSYNC B1 ;  /* 0x0000000000017941 */ /* 0x000fea0003800000 */
.L_x_134:
        /* <DEDUP_REMOVED lines=10> */
.L_x_137:
[----:B------:R-:W-:Y:S05]  /*4710*/  BSYNC B1 ;  /* 0x0000000000017941 */ /* 0x000fea0003800000 */
.L_x_136:
        /* <DEDUP_REMOVED lines=10> */
.L_x_139:
[----:B------:R-:W-:Y:S05]  /*47c0*/  BSYNC B1 ;  /* 0x0000000000017941 */ /* 0x000fea0003800000 */
.L_x_138:
        /* <DEDUP_REMOVED lines=9> */
.L_x_141:
[----:B------:R-:W-:Y:S05]  /*4860*/  BSYNC B1 ;  /* 0x0000000000017941 */ /* 0x000fea0003800000 */
.L_x_140:
        /* <DEDUP_REMOVED lines=9> */
.L_x_143:
[----:B------:R-:W-:Y:S05]  /*4900*/  BSYNC B1 ;  /* 0x0000000000017941 */ /* 0x000fea0003800000 */
.L_x_142:
        /* <DEDUP_REMOVED lines=10> */
.L_x_145:
[----:B------:R-:W-:Y:S05]  /*49b0*/  BSYNC B1 ;  /* 0x0000000000017941 */ /* 0x000fea0003800000 */
.L_x_144:
        /* <DEDUP_REMOVED lines=10> */
.L_x_147:
[----:B------:R-:W-:Y:S05]  /*4a60*/  BSYNC B1 ;  /* 0x0000000000017941 */ /* 0x000fea0003800000 */
.L_x_146:
        /* <DEDUP_REMOVED lines=9> */
.L_x_149:
[----:B------:R-:W-:Y:S05]  /*4b00*/  BSYNC B1 ;  /* 0x0000000000017941 */ /* 0x000fea0003800000 */
.L_x_148:
        /* <DEDUP_REMOVED lines=9> */
.L_x_151:
[----:B------:R-:W-:Y:S05]  /*4ba0*/  BSYNC B1 ;  /* 0x0000000000017941 */ /* 0x000fea0003800000 */
.L_x_150:
        /* <DEDUP_REMOVED lines=10> */
.L_x_153:
[----:B------:R-:W-:Y:S05]  /*4c50*/  BSYNC B1 ;  /* 0x0000000000017941 */ /* 0x000fea0003800000 */
.L_x_152:
[----:B0----5:R-:W-:Y:S01]  /*4c60*/  HADD2.F32 R14, -RZ, R24.H0_H0 ;  /* 0x20000018ff0e7230 */ /* 0x021fe20000004100 */
[----:B------:R-:W-:Y:S01]  /*4c70*/  ISETP.GT.AND P1, PT, R4, 0x79, PT ;  /* 0x000000790400780c */ /* 0x000fe20003f24270 */
[----:B------:R-:W-:Y:S01]  /*4c80*/  @P2 IMAD.MOV.U32 R4, RZ, RZ, R10 ;  /* 0x000000ffff042224 */ /* 0x000fe200078e000a */
[----:B------:R-:W-:Y:S02]  /*4c90*/  BSSY B1, `(.L_x_154) ;  /* 0x000000a000017945 */ /* 0x000fe40003800000 */
[----:B------:R-:W-:Y:S01]  /*4ca0*/  FMUL R5, R14, R89 ;  /* 0x000000590e057220 */ /* 0x000fe20000400000 */
[----:B------:R-:W-:-:S03]  /*4cb0*/  ISETP.GT.AND P3, PT, R3, RZ, P1 ;  /* 0x000000ff0300720c */ /* 0x000fc60000f64270 */
[----:B------:R-:W-:-:S05]  /*4cc0*/  FFMA R5, R84, R88, R5 ;  /* 0x0000005854057223 */ /* 0x000fca0000000005 */
[----:B------:R-:W-:-:S04]  /*4cd0*/  F2FP.F16.F32.PACK_AB R5, RZ, R5 ;  /* 0x00000005ff05723e */ /* 0x000fc800000000ff */
[----:B------:R-:W-:Y:S01]  /*4ce0*/  PRMT R14, R5, 0x7610, R14 ;  /* 0x00007610050e7816 */ /* 0x000fe2000000000e */
[----:B------:R-:W-:-:S05]  /*4cf0*/  @P2 IMAD.MOV.U32 R5, RZ, RZ, R11 ;  /* 0x000000ffff052224 */ /* 0x000fca00078e000b */
[----:B------:R0:W-:Y:S01]  /*4d00*/  @P2 STG.E.U16 desc[UR38][R4.64+0xf0], R14 ;  /* 0x0000f00e04002986 */ /* 0x0001e2000c101526 */
[----:B------:R-:W-:Y:S05]  /*4d10*/  @!P3 BRA `(.L_x_155) ;  /* 0x000000000004b947 */ /* 0x000fea0003800000 */
[----:B------:R0:W5:Y:S02]  /*4d20*/  LDG.E.LTC128B.U16 R24, desc[UR38][R6.64+0xf2] ;  /* 0x0000f22606187981 */ /* 0x000164000c1e1520 */
.L_x_155:
[----:B------:R-:W-:Y:S05]  /*4d30*/  BSYNC B1 ;  /* 0x0000000000017941 */ /* 0x000fea0003800000 */
.L_x_154:
        /* <DEDUP_REMOVED lines=9> */
.L_x_157:
[----:B------:R-:W-:Y:S05]  /*4dd0*/  BSYNC B1 ;  /* 0x0000000000017941 */ /* 0x000fea0003800000 */
.L_x_156:
[----:B0----5:R-:W-:Y:S01]  /*4de0*/  HADD2.F32 R4, -RZ, R24.H0_H0 ;  /* 0x20000018ff047230 */ /* 0x021fe20000004100 */
[----:B------:R-:W-:Y:S01]  /*4df0*/  ISETP.GT.AND P1, PT, R3, 0x8, P1 ;  /* 0x000000080300780c */ /* 0x000fe20000f24270 */
[----:B------:R-:W-:Y:S03]  /*4e00*/  BSSY B1, `(.L_x_158) ;  /* 0x000000a000017945 */ /* 0x000fe60003800000 */
[----:B------:R-:W-:Y:S01]  /*4e10*/  FMUL R5, R4, R89 ;  /* 0x0000005904057220 */ /* 0x000fe20000400000 */
[----:B------:R-:W-:-:S03]  /*4e20*/  @P0 IMAD.MOV.U32 R4, RZ, RZ, R12 ;  /* 0x000000ffff040224 */ /* 0x000fc600078e000c */
[----:B------:R-:W-:-:S05]  /*4e30*/  FFMA R5, R86, R88, R5 ;  /* 0x0000005856057223 */ /* 0x000fca0000000005 */
[----:B------:R-:W-:-:S04]  /*4e40*/  F2FP.F16.F32.PACK_AB R5, RZ, R5 ;  /* 0x00000005ff05723e */ /* 0x000fc800000000ff */
[----:B-1-34-:R-:W-:Y:S01]  /*4e50*/  PRMT R6, R5, 0x7610, R6 ;  /* 0x0000761005067816 */ /* 0x01afe20000000006 */
[----:B------:R-:W-:-:S05]  /*4e60*/  @P0 IMAD.MOV.U32 R5, RZ, RZ, R13 ;  /* 0x000000ffff050224 */ /* 0x000fca00078e000d */
[----:B------:R0:W-:Y:S01]  /*4e70*/  @P0 STG.E.U16 desc[UR38][R4.64+0xf0], R6 ;  /* 0x0000f00604000986 */ /* 0x0001e2000c101526 */
[----:B------:R-:W-:Y:S05]  /*4e80*/  @!P1 BRA `(.L_x_159) ;  /* 0x0000000000049947 */ /* 0x000fea0003800000 */
[----:B------:R1:W5:Y:S02]  /*4e90*/  LDG.E.LTC128B.U16 R24, desc[UR38][R8.64+0xf2] ;  /* 0x0000f22608187981 */ /* 0x000364000c1e1520 */
.L_x_159:
[----:B------:R-:W-:Y:S05]  /*4ea0*/  BSYNC B1 ;  /* 0x0000000000017941 */ /* 0x000fea0003800000 */
.L_x_158:
[----:B------:R-:W-:Y:S05]  /*4eb0*/  @!P1 BRA `(.L_x_160) ;  /* 0x0000001000d09947 */ /* 0x000fea0003800000 */
[----:B-----5:R-:W-:-:S05]  /*4ec0*/  HADD2.F32 R24, -RZ, R24.H0_H0 ;  /* 0x20000018ff187230 */ /* 0x020fca0000004100 */
[----:B------:R-:W-:-:S04]  /*4ed0*/  FMUL R24, R24, R89 ;  /* 0x0000005918187220 */ /* 0x000fc80000400000 */
[----:B------:R-:W-:-:S05]  /*4ee0*/  FFMA R24, R87, R88, R24 ;  /* 0x0000005857187223 */ /* 0x000fca0000000018 */
[----:B------:R-:W-:-:S05]  /*4ef0*/  F2FP.F16.F32.PACK_AB R24, RZ, R24 ;  /* 0x00000018ff18723e */ /* 0x000fca00000000ff */
[----:B------:R3:W-:Y:S01]  /*4f00*/  STG.E.U16 desc[UR38][R12.64+0xf2], R24 ;  /* 0x0000f2180c007986 */ /* 0x0007e2000c101526 */
[----:B------:R-:W-:Y:S05]  /*4f10*/  BRA `(.L_x_160) ;  /* 0x0000001000b87947 */ /* 0x000fea0003800000 */
.L_x_35:
[----:B------:R-:W-:Y:S01]  /*4f20*/  ISETP.GT.AND P2, PT, R4, 0x1, PT ;  /* 0x000000010400780c */ /* 0x000fe20003f44270 */
[----:B------:R-:W-:Y:S01]  /*4f30*/  ULDC.64 UR4, c[0x0][0x5c0] ;  /* 0x0001700000047ab9 */ /* 0x000fe20000000a00 */
[-C--:B------:R-:W-:Y:S01]  /*4f40*/  FMUL R24, R24, R88.reuse ;  /* 0x0000005818187220 */ /* 0x080fe20000400000 */
[-C--:B------:R-:W-:Y:S01]  /*4f50*/  FMUL R25, R25, R88.reuse ;  /* 0x0000005819197220 */ /* 0x080fe20000400000 */
[----:B------:R-:W-:Y:S01]  /*4f60*/  ISETP.GT.AND P1, PT, R3, RZ, P2 ;  /* 0x000000ff0300720c */ /* 0x000fe20001724270 */
[-C--:B------:R-:W-:Y:S01]  /*4f70*/  FMUL R26, R26, R88.reuse ;  /* 0x000000581a1a7220 */ /* 0x080fe20000400000 */
[----:B------:R-:W-:Y:S01]  /*4f80*/  LEA R6, P4, R104, UR4, 0x1 ;  /* 0x0000000468067c11 */ /* 0x000fe2000f8808ff */
[----:B------:R-:W-:Y:S01]  /*4f90*/  FMUL R27, R27, R88 ;  /* 0x000000581b1b7220 */ /* 0x000fe20000400000 */
[----:B------:R-:W-:Y:S01]  /*4fa0*/  F2FP.F16.F32.PACK_AB R24, RZ, R24 ;  /* 0x00000018ff18723e */ /* 0x000fe200000000ff */
[-C--:B------:R-:W-:Y:S01]  /*4fb0*/  FMUL R28, R28, R88.reuse ;  /* 0x000000581c1c7220 */ /* 0x080fe20000400000 */
[----:B------:R-:W-:Y:S01]  /*4fc0*/  LEA.HI.X R7, R104, UR5, R115, 0x1, P4 ;  /* 0x0000000568077c11 */ /* 0x000fe2000a0f0c73 */
[-C--:B------:R-:W-:Y:S01]  /*4fd0*/  FMUL R29, R29, R88.reuse ;  /* 0x000000581d1d7220 */ /* 0x080fe20000400000 */
[----:B------:R-:W-:Y:S01]  /*4fe0*/  F2FP.F16.F32.PACK_AB R25, RZ, R25 ;  /* 0x00000019ff19723e */ /* 0x000fe200000000ff */
[-C--:B------:R-:W-:Y:S01]  /*4ff0*/  FMUL R30, R30, R88.reuse ;  /* 0x000000581e1e7220 */ /* 0x080fe20000400000 */
[----:B------:R-:W-:Y:S01]  /*5000*/  ISETP.GT.AND P2, PT, R3, 0x8, P2 ;  /* 0x000000080300780c */ /* 0x000fe20001744270 */
[----:B------:R-:W-:Y:S01]  /*5010*/  @P3 STG.E.U16 desc[UR38][R6.64], R24 ;  /* 0x0000001806003986 */ /* 0x000fe2000c101526 */
[C---:B------:R-:W-:Y:S01]  /*5020*/  SHF.L.U64.HI R5, R90.reuse, 0x1, R91 ;  /* 0x000000015a057819 */ /* 0x040fe2000001025b */
[----:B------:R-:W-:Y:S01]  /*5030*/  FMUL R31, R31, R88 ;  /* 0x000000581f1f7220 */ /* 0x000fe20000400000 */
[----:B------:R-:W-:Y:S01]  /*5040*/  LEA R8, P3, R90, R6, 0x1 ;  /* 0x000000065a087211 */ /* 0x000fe200078608ff */
[----:B------:R-:W-:Y:S01]  /*5050*/  @P1 STG.E.U16 desc[UR38][R6.64+0x2], R25 ;  /* 0x0000021906001986 */ /* 0x000fe2000c101526 */
[----:B------:R-:W-:Y:S01]  /*5060*/  ISETP.GT.AND P1, PT, R3, 0x8, P0 ;  /* 0x000000080300780c */ /* 0x000fe20000724270 */
[----:B------:R-:W-:Y:S01]  /*5070*/  FMUL R32, R32, R88 ;  /* 0x0000005820207220 */ /* 0x000fe20000400000 */
[----:B------:R-:W-:Y:S01]  /*5080*/  F2FP.F16.F32.PACK_AB R26, RZ, R26 ;  /* 0x0000001aff1a723e */ /* 0x000fe200000000ff */
[----:B------:R-:W-:Y:S01]  /*5090*/  IMAD.X R9, R5, 0x1, R7, P3 ;  /* 0x0000000105097824 */ /* 0x000fe200018e0607 */
[----:B------:R-:W-:Y:S01]  /*50a0*/  F2FP.F16.F32.PACK_AB R27, RZ, R27 ;  /* 0x0000001bff1b723e */ /* 0x000fe200000000ff */
[-C--:B------:R-:W-:Y:S01]  /*50b0*/  FMUL R33, R33, R88.reuse ;  /* 0x0000005821217220 */ /* 0x080fe20000400000 */
[----:B------:R-:W-:Y:S01]  /*50c0*/  ISETP.GT.AND P0, PT, R4, 0x8, PT ;  /* 0x000000080400780c */ /* 0x000fe20003f04270 */
[----:B------:R-:W-:Y:S01]  /*50d0*/  FMUL R34, R34, R88 ;  /* 0x0000005822227220 */ /* 0x000fe20000400000 */
[----:B------:R-:W-:Y:S01]  /*50e0*/  F2FP.F16.F32.PACK_AB R28, RZ, R28 ;  /* 0x0000001cff1c723e */ /* 0x000fe200000000ff */
[-C--:B------:R-:W-:Y:S01]  /*50f0*/  FMUL R35, R35, R88.reuse ;  /* 0x0000005823237220 */ /* 0x080fe20000400000 */
[C---:B------:R-:W-:Y:S01]  /*5100*/  ISETP.GT.AND P4, PT, R3.reuse, RZ, P0 ;  /* 0x000000ff0300720c */ /* 0x040fe20000784270 */
[-C--:B------:R-:W-:Y:S01]  /*5110*/  FMUL R36, R36, R88.reuse ;  /* 0x0000005824247220 */ /* 0x080fe20000400000 */
[----:B------:R-:W-:Y:S01]  /*5120*/  F2FP.F16.F32.PACK_AB R29, RZ, R29 ;  /* 0x0000001dff1d723e */ /* 0x000fe200000000ff */
[----:B------:R-:W-:Y:S01]  /*5130*/  @P1 STG.E.U16 desc[UR38][R8.64], R26 ;  /* 0x0000001a08001986 */ /* 0x000fe2000c101526 */
[----:B------:R-:W-:Y:S01]  /*5140*/  ISETP.GT.AND P1, PT, R3, 0x8, P0 ;  /* 0x000000080300780c */ /* 0x000fe20000724270 */
[----:B------:R-:W-:Y:S01]  /*5150*/  FMUL R37, R37, R88 ;  /* 0x0000005825257220 */ /* 0x000fe20000400000 */
[----:B------:R-:W-:Y:S01]  /*5160*/  F2FP.F16.F32.PACK_AB R30, RZ, R30 ;  /* 0x0000001eff1e723e */ /* 0x000fe200000000ff */
[----:B------:R-:W-:Y:S01]  /*5170*/  @P2 STG.E.U16 desc[UR38][R8.64+0x2], R27 ;  /* 0x0000021b08002986 */ /* 0x000fe2000c101526 */
[----:B------:R-:W-:Y:S01]  /*5180*/  ISETP.GT.AND P2, PT, R4, 0x9, PT ;  /* 0x000000090400780c */ /* 0x000fe20003f44270 */
[-C--:B------:R-:W-:Y:S01]  /*5190*/  FMUL R38, R38, R88.reuse ;  /* 0x0000005826267220 */ /* 0x080fe20000400000 */
[----:B------:R-:W-:Y:S01]  /*51a0*/  F2FP.F16.F32.PACK_AB R31, RZ, R31 ;  /* 0x0000001fff1f723e */ /* 0x000fe200000000ff */
[-C--:B------:R-:W-:Y:S01]  /*51b0*/  FMUL R39, R39, R88.reuse ;  /* 0x0000005827277220 */ /* 0x080fe20000400000 */
[C---:B------:R-:W-:Y:S01]  /*51c0*/  ISETP.GT.AND P3, PT, R3.reuse, RZ, P2 ;  /* 0x000000ff0300720c */ /* 0x040fe20001764270 */
[----:B------:R-:W-:Y:S01]  /*51d0*/  @P4 STG.E.U16 desc[UR38][R6.64+0x10], R28 ;  /* 0x0000101c06004986 */ /* 0x000fe2000c101526 */
[----:B------:R-:W-:Y:S01]  /*51e0*/  ISETP.GT.AND P2, PT, R3, 0x8, P2 ;  /* 0x000000080300780c */ /* 0x000fe20001744270 */
[-C--:B------:R-:W-:Y:S01]  /*51f0*/  FMUL R40, R40, R88.reuse ;  /* 0x0000005828287220 */ /* 0x080fe20000400000 */
[----:B------:R-:W-:Y:S01]  /*5200*/  ISETP.GT.AND P0, PT, R4, 0x10, PT ;  /* 0x000000100400780c */ /* 0x000fe20003f04270 */
[----:B------:R-:W-:Y:S01]  /*5210*/  FMUL R41, R41, R88 ;  /* 0x0000005829297220 */ /* 0x000fe20000400000 */
[----:B------:R-:W-:Y:S01]  /*5220*/  F2FP.F16.F32.PACK_AB R32, RZ, R32 ;  /* 0x00000020ff20723e */ /* 0x000fe200000000ff */
[-C--:B------:R-:W-:Y:S01]  /*5230*/  FMUL R42, R42, R88.reuse ;  /* 0x000000582a2a7220 */ /* 0x080fe20000400000 */
[----:B------:R-:W-:Y:S01]  /*5240*/  ISETP.GT.AND P4, PT, R3, RZ, P0 ;  /* 0x000000ff0300720c */ /* 0x000fe20000784270 */
[-C--:B------:R-:W-:Y:S01]  /*5250*/  FMUL R43, R43, R88.reuse ;  /* 0x000000582b2b7220 */ /* 0x080fe20000400000 */
[----:B------:R-:W-:Y:S01]  /*5260*/  F2FP.F16.F32.PACK_AB R33, RZ, R33 ;  /* 0x00000021ff21723e */ /* 0x000fe200000000ff */
[----:B------:R-:W-:Y:S01]  /*5270*/  FMUL R44, R44, R88 ;  /* 0x000000582c2c7220 */ /* 0x000fe20000400000 */
[----:B------:R-:W-:Y:S01]  /*5280*/  F2FP.F16.F32.PACK_AB R34, RZ, R34 ;  /* 0x00000022ff22723e */ /* 0x000fe200000000ff */
[----:B------:R-:W-:Y:S01]  /*5290*/  @P3 STG.E.U16 desc[UR38][R6.64+0x12], R29 ;  /* 0x0000121d06003986 */ /* 0x000fe2000c101526 */
[----:B------:R-:W-:Y:S01]  /*52a0*/  ISETP.GT.AND P3, PT, R4, 0x11, PT ;  /* 0x000000110400780c */ /* 0x000fe20003f64270 */
[-C--:B------:R-:W-:Y:S01]  /*52b0*/  FMUL R45, R45, R88.reuse ;  /* 0x000000582d2d7220 */ /* 0x080fe20000400000 */
[----:B------:R-:W-:Y:S01]  /*52c0*/  F2FP.F16.F32.PACK_AB R35, RZ, R35 ;  /* 0x00000023ff23723e */ /* 0x000fe200000000ff */
[----:B------:R-:W-:Y:S01]  /*52d0*/  @P1 STG.E.U16 desc[UR38][R8.64+0x10], R30 ;  /* 0x0000101e08001986 */ /* 0x000fe2000c101526 */
[C---:B------:R-:W-:Y:S01]  /*52e0*/  ISETP.GT.AND P1, PT, R3.reuse, 0x8, P0 ;  /* 0x000000080300780c */ /* 0x040fe20000724270 */
[-C--:B------:R-:W-:Y:S01]  /*52f0*/  FMUL R46, R46, R88.reuse ;  /* 0x000000582e2e7220 */ /* 0x080fe20000400000 */
[----:B------:R-:W-:Y:S01]  /*5300*/  ISETP.GT.AND P0, PT, R4, 0x18, PT ;  /* 0x000000180400780c */ /* 0x000fe20003f04270 */
[----:B------:R-:W-:Y:S01]  /*5310*/  @P2 STG.E.U16 desc[UR38][R8.64+0x12], R31 ;  /* 0x0000121f08002986 */ /* 0x000fe2000c101526 */
[----:B------:R-:W-:Y:S01]  /*5320*/  ISETP.GT.AND P2, PT, R3, RZ, P3 ;  /* 0x000000ff0300720c */ /* 0x000fe20001f44270 */
[-C--:B------:R-:W-:Y:S01]  /*5330*/  FMUL R47, R47, R88.reuse ;  /* 0x000000582f2f7220 */ /* 0x080fe20000400000 */
[C---:B------:R-:W-:Y:S01]  /*5340*/  ISETP.GT.AND P3, PT, R3.reuse, 0x8, P3 ;  /* 0x000000080300780c */ /* 0x040fe20001f64270 */
[----:B------:R-:W-:Y:S01]  /*5350*/  @P4 STG.E.U16 desc[UR38][R6.64+0x20], R32 ;  /* 0x0000202006004986 */ /* 0x000fe2000c101526 */
[----:B------:R-:W-:Y:S01]  /*5360*/  ISETP.GT.AND P4, PT, R3, RZ, P0 ;  /* 0x000000ff0300720c */ /* 0x000fe20000784270 */
[----:B------:R-:W-:Y:S01]  /*5370*/  FMUL R48, R48, R88 ;  /* 0x0000005830307220 */ /* 0x000fe20000400000 */
[----:B------:R-:W-:Y:S01]  /*5380*/  F2FP.F16.F32.PACK_AB R36, RZ, R36 ;  /* 0x00000024ff24723e */ /* 0x000fe200000000ff */
[-C--:B------:R-:W-:Y:S01]  /*5390*/  FMUL R49, R49, R88.reuse ;  /* 0x0000005831317220 */ /* 0x080fe20000400000 */
[----:B------:R-:W-:Y:S01]  /*53a0*/  F2FP.F16.F32.PACK_AB R37, RZ, R37 ;  /* 0x00000025ff25723e */ /* 0x000fe200000000ff */
[----:B------:R-:W-:Y:S01]  /*53b0*/  FMUL R50, R50, R88 ;  /* 0x0000005832327220 */ /* 0x000fe20000400000 */
[----:B------:R-:W-:Y:S01]  /*53c0*/  F2FP.F16.F32.PACK_AB R38, RZ, R38 ;  /* 0x00000026ff26723e */ /* 0x000fe200000000ff */
[----:B------:R-:W-:Y:S01]  /*53d0*/  FMUL R51, R51, R88 ;  /* 0x0000005833337220 */ /* 0x000fe20000400000 */
[----:B------:R-:W-:Y:S01]  /*53e0*/  F2FP.F16.F32.PACK_AB R39, RZ, R39 ;  /* 0x00000027ff27723e */ /* 0x000fe200000000ff */
[----:B------:R-:W-:Y:S01]  /*53f0*/  @P2 STG.E.U16 desc[UR38][R6.64+0x22], R33 ;  /* 0x0000222106002986 */ /* 0x000fe2000c101526 */
[----:B------:R-:W-:Y:S01]  /*5400*/  F2FP.F16.F32.PACK_AB R40, RZ, R40 ;  /* 0x00000028ff28723e */ /* 0x000fe200000000ff */
[-C--:B------:R-:W-:Y:S01]  /*5410*/  FMUL R52, R52, R88.reuse ;  /* 0x0000005834347220 */ /* 0x080fe20000400000 */
[----:B------:R-:W-:Y:S01]  /*5420*/  F2FP.F16.F32.PACK_AB R41, RZ, R41 ;  /* 0x00000029ff29723e */ /* 0x000fe200000000ff */
[----:B------:R-:W-:Y:S01]  /*5430*/  @P1 STG.E.U16 desc[UR38][R8.64+0x20], R34 ;  /* 0x0000202208001986 */ /* 0x000fe2000c101526 */
[----:B------:R-:W-:Y:S01]  /*5440*/  ISETP.GT.AND P1, PT, R3, 0x8, P0 ;  /* 0x000000080300780c */ /* 0x000fe20000724270 */
[-C--:B------:R-:W-:Y:S01]  /*5450*/  FMUL R53, R53, R88.reuse ;  /* 0x0000005835357220 */ /* 0x080fe20000400000 */
[C---:B------:R-:W-:Y:S01]  /*5460*/  ISETP.GT.AND P0, PT, R4.reuse, 0x20, PT ;  /* 0x000000200400780c */ /* 0x040fe20003f04270 */
[----:B------:R-:W-:Y:S01]  /*5470*/  @P3 STG.E.U16 desc[UR38][R8.64+0x22], R35 ;  /* 0x0000222308003986 */ /* 0x000fe2000c101526 */
[----:B------:R-:W-:Y:S01]  /*5480*/  ISETP.GT.AND P3, PT, R4, 0x19, PT ;  /* 0x000000190400780c */ /* 0x000fe20003f64270 */
[----:B------:R-:W-:Y:S01]  /*5490*/  FMUL R54, R54, R88 ;  /* 0x0000005836367220 */ /* 0x000fe20000400000 */
[----:B------:R-:W-:Y:S01]  /*54a0*/  F2FP.F16.F32.PACK_AB R42, RZ, R42 ;  /* 0x0000002aff2a723e */ /* 0x000fe200000000ff */
[----:B------:R-:W-:Y:S01]  /*54b0*/  @P4 STG.E.U16 desc[UR38][R6.64+0x30], R36 ;  /* 0x0000302406004986 */ /* 0x000fe2000c101526 */
[----:B------:R-:W-:Y:S01]  /*54c0*/  ISETP.GT.AND P2, PT, R3, RZ, P3 ;  /* 0x000000ff0300720c */ /* 0x000fe20001f44270 */
[-C--:B------:R-:W-:Y:S01]  /*54d0*/  FMUL R55, R55, R88.reuse ;  /* 0x0000005837377220 */ /* 0x080fe20000400000 */
[C---:B------:R-:W-:Y:S01]  /*54e0*/  ISETP.GT.AND P3, PT, R3.reuse, 0x8, P3 ;  /* 0x000000080300780c */ /* 0x040fe20001f64270 */
[-C--:B------:R-:W-:Y:S01]  /*54f0*/  FMUL R56, R56, R88.reuse ;  /* 0x0000005838387220 */ /* 0x080fe20000400000 */
[----:B------:R-:W-:Y:S01]  /*5500*/  ISETP.GT.AND P4, PT, R3, RZ, P0 ;  /* 0x000000ff0300720c */ /* 0x000fe20000784270 */
[-C--:B------:R-:W-:Y:S01]  /*5510*/  FMUL R57, R57, R88.reuse ;  /* 0x0000005839397220 */ /* 0x080fe20000400000 */
[----:B------:R-:W-:Y:S01]  /*5520*/  F2FP.F16.F32.PACK_AB R43, RZ, R43 ;  /* 0x0000002bff2b723e */ /* 0x000fe200000000ff */
[----:B------:R-:W-:Y:S01]  /*5530*/  FMUL R58, R58, R88 ;  /* 0x000000583a3a7220 */ /* 0x000fe20000400000 */
[----:B------:R-:W-:Y:S01]  /*5540*/  F2FP.F16.F32.PACK_AB R44, RZ, R44 ;  /* 0x0000002cff2c723e */ /* 0x000fe200000000ff */
[-C--:B------:R-:W-:Y:S01]  /*5550*/  FMUL R59, R59, R88.reuse ;  /* 0x000000583b3b7220 */ /* 0x080fe20000400000 */
[----:B------:R-:W-:Y:S01]  /*5560*/  F2FP.F16.F32.PACK_AB R45, RZ, R45 ;  /* 0x0000002dff2d723e */ /* 0x000fe200000000ff */
[----:B------:R-:W-:Y:S01]  /*5570*/  FMUL R60, R60, R88 ;  /* 0x000000583c3c7220 */ /* 0x000fe20000400000 */
[----:B------:R-:W-:Y:S01]  /*5580*/  F2FP.F16.F32.PACK_AB R46, RZ, R46 ;  /* 0x0000002eff2e723e */ /* 0x000fe200000000ff */
[----:B------:R-:W-:Y:S01]  /*5590*/  @P2 STG.E.U16 desc[UR38][R6.64+0x32], R37 ;  /* 0x0000322506002986 */ /* 0x000fe2000c101526 */
[----:B------:R-:W-:Y:S01]  /*55a0*/  F2FP.F16.F32.PACK_AB R47, RZ, R47 ;  /* 0x0000002fff2f723e */ /* 0x000fe200000000ff */
[----:B------:R-:W-:Y:S01]  /*55b0*/  FMUL R61, R61, R88 ;  /* 0x000000583d3d7220 */ /* 0x000fe20000400000 */
[----:B------:R-:W-:Y:S01]  /*55c0*/  F2FP.F16.F32.PACK_AB R48, RZ, R48 ;  /* 0x00000030ff30723e */ /* 0x000fe200000000ff */
[----:B------:R-:W-:Y:S01]  /*55d0*/  @P1 STG.E.U16 desc[UR38][R8.64+0x30], R38 ;  /* 0x0000302608001986 */ /* 0x000fe2000c101526 */
[----:B------:R-:W-:Y:S01]  /*55e0*/  ISETP.GT.AND P1, PT, R3, 0x8, P0 ;  /* 0x000000080300780c */ /* 0x000fe20000724270 */
[-C--:B------:R-:W-:Y:S01]  /*55f0*/  FMUL R62, R62, R88.reuse ;  /* 0x000000583e3e7220 */ /* 0x080fe20000400000 */
[C---:B------:R-:W-:Y:S01]  /*5600*/  ISETP.GT.AND P0, PT, R4.reuse, 0x28, PT ;  /* 0x000000280400780c */ /* 0x040fe20003f04270 */
[----:B------:R-:W-:Y:S01]  /*5610*/  @P3 STG.E.U16 desc[UR38][R8.64+0x32], R39 ;  /* 0x0000322708003986 */ /* 0x000fe2000c101526 */
[----:B------:R-:W-:Y:S01]  /*5620*/  ISETP.GT.AND P3, PT, R4, 0x21, PT ;  /* 0x000000210400780c */ /* 0x000fe20003f64270 */
[-C--:B------:R-:W-:Y:S01]  /*5630*/  FMUL R63, R63, R88.reuse ;  /* 0x000000583f3f7220 */ /* 0x080fe20000400000 */
[----:B------:R-:W-:Y:S01]  /*5640*/  F2FP.F16.F32.PACK_AB R49, RZ, R49 ;  /* 0x00000031ff31723e */ /* 0x000fe200000000ff */
[----:B------:R-:W-:Y:S01]  /*5650*/  @P4 STG.E.U16 desc[UR38][R6.64+0x40], R40 ;  /* 0x0000402806004986 */ /* 0x000fe2000c101526 */
[C---:B------:R-:W-:Y:S01]  /*5660*/  ISETP.GT.AND P2, PT, R3.reuse, RZ, P3 ;  /* 0x000000ff0300720c */ /* 0x040fe20001f44270 */
[-C--:B------:R-:W-:Y:S01]  /*5670*/  FMUL R64, R64, R88.reuse ;  /* 0x0000005840407220 */ /* 0x080fe20000400000 */
[----:B------:R-:W-:Y:S01]  /*5680*/  ISETP.GT.AND P3, PT, R3, 0x8, P3 ;  /* 0x000000080300780c */ /* 0x000fe20001f64270 */
[-C--:B------:R-:W-:Y:S01]  /*5690*/  FMUL R65, R65, R88.reuse ;  /* 0x0000005841417220 */ /* 0x080fe20000400000 */
        /* <DEDUP_REMOVED lines=62> */
[----:B------:R-:W-:-:S02]  /*5a80*/  F2FP.F16.F32.PACK_AB R68, RZ, R68 ;  /* 0x00000044ff44723e */ /* 0x000fc400000000ff */
[----:B------:R-:W-:Y:S01]  /*5a90*/  F2FP.F16.F32.PACK_AB R69, RZ, R69 ;  /* 0x00000045ff45723e */ /* 0x000fe200000000ff */
[----:B------:R-:W-:Y:S01]  /*5aa0*/  @P1 STG.E.U16 desc[UR38][R8.64+0x60], R50 ;  /* 0x0000603208001986 */ /* 0x000fe2000c101526 */
[C---:B------:R-:W-:Y:S02]  /*5ab0*/  ISETP.GT.AND P1, PT, R3.reuse, 0x8, P0 ;  /* 0x000000080300780c */ /* 0x040fe40000724270 */
[C---:B------:R-:W-:Y:S01]  /*5ac0*/  ISETP.GT.AND P0, PT, R4.reuse, 0x40, PT ;  /* 0x000000400400780c */ /* 0x040fe20003f04270 */
[----:B------:R-:W-:Y:S01]  /*5ad0*/  @P3 STG.E.U16 desc[UR38][R8.64+0x62], R51 ;  /* 0x0000623308003986 */ /* 0x000fe2000c101526 */
[----:B------:R-:W-:Y:S02]  /*5ae0*/  ISETP.GT.AND P3, PT, R4, 0x39, PT ;  /* 0x000000390400780c */ /* 0x000fe40003f64270 */
[----:B------:R-:W-:Y:S01]  /*5af0*/  F2FP.F16.F32.PACK_AB R70, RZ, R70 ;  /* 0x00000046ff46723e */ /* 0x000fe200000000ff */
[----:B------:R-:W-:Y:S01]  /*5b00*/  @P4 STG.E.U16 desc[UR38][R6.64+0x70], R52 ;  /* 0x0000703406004986 */ /* 0x000fe2000c101526 */
[----:B------:R-:W-:-:S02]  /*5b10*/  ISETP.GT.AND P2, PT, R3, RZ, P3 ;  /* 0x000000ff0300720c */ /* 0x000fc40001f44270 */
[C---:B------:R-:W-:Y:S02]  /*5b20*/  ISETP.GT.AND P3, PT, R3.reuse, 0x8, P3 ;  /* 0x000000080300780c */ /* 0x040fe40001f64270 */
[----:B------:R-:W-:Y:S02]  /*5b30*/  ISETP.GT.AND P4, PT, R3, RZ, P0 ;  /* 0x000000ff0300720c */ /* 0x000fe40000784270 */
[----:B------:R-:W-:Y:S02]  /*5b40*/  F2FP.F16.F32.PACK_AB R71, RZ, R71 ;  /* 0x00000047ff47723e */ /* 0x000fe400000000ff */
[----:B------:R-:W-:Y:S02]  /*5b50*/  F2FP.F16.F32.PACK_AB R72, RZ, R72 ;  /* 0x00000048ff48723e */ /* 0x000fe400000000ff */
[----:B------:R-:W-:Y:S02]  /*5b60*/  F2FP.F16.F32.PACK_AB R73, RZ, R73 ;  /* 0x00000049ff49723e */ /* 0x000fe400000000ff */
        /* <DEDUP_REMOVED lines=33> */
[----:B------:R-:W-:-:S03]  /*5d80*/  F2FP.F16.F32.PACK_AB R87, RZ, R87 ;  /* 0x00000057ff57723e */ /* 0x000fc600000000ff */
[----:B------:R-:W-:Y:S04]  /*5d90*/  @P2 STG.E.U16 desc[UR38][R6.64+0x92], R61 ;  /* 0x0000923d06002986 */ /* 0x000fe8000c101526 */
[----:B------:R-:W-:Y:S01]  /*5da0*/  @P1 STG.E.U16 desc[UR38][R8.64+0x90], R62 ;  /* 0x0000903e08001986 */ /* 0x000fe2000c101526 */
[----:B------:R-:W-:Y:S02]  /*5db0*/  ISETP.GT.AND P1, PT, R3, 0x8, P0 ;  /* 0x000000080300780c */ /* 0x000fe40000724270 */
[C---:B------:R-:W-:Y:S01]  /*5dc0*/  ISETP.GT.AND P0, PT, R4.reuse, 0x58, PT ;  /* 0x000000580400780c */ /* 0x040fe20003f04270 */
[----:B------:R-:W-:Y:S01]  /*5dd0*/  @P3 STG.E.U16 desc[UR38][R8.64+0x92], R63 ;  /* 0x0000923f08003986 */ /* 0x000fe2000c101526 */
[----:B------:R-:W-:-:S03]  /*5de0*/  ISETP.GT.AND P3, PT, R4, 0x51, PT ;  /* 0x000000510400780c */ /* 0x000fc60003f64270 */
[----:B------:R-:W-:Y:S01]  /*5df0*/  @P4 STG.E.U16 desc[UR38][R6.64+0xa0], R64 ;  /* 0x0000a04006004986 */ /* 0x000fe2000c101526 */
[C---:B------:R-:W-:Y:S02]  /*5e00*/  ISETP.GT.AND P2, PT, R3.reuse, RZ, P3 ;  /* 0x000000ff0300720c */ /* 0x040fe40001f44270 */
[C---:B------:R-:W-:Y:S02]  /*5e10*/  ISETP.GT.AND P3, PT, R3.reuse, 0x8, P3 ;  /* 0x000000080300780c */ /* 0x040fe40001f64270 */
[----:B------:R-:W-:-:S09]  /*5e20*/  ISETP.GT.AND P4, PT, R3, RZ, P0 ;  /* 0x000000ff0300720c */ /* 0x000fd20000784270 */
        /* <DEDUP_REMOVED lines=9> */
[C---:B------:R-:W-:Y:S02]  /*5ec0*/  ISETP.GT.AND P3, PT, R3.reuse, RZ, P0 ;  /* 0x000000ff0300720c */ /* 0x040fe40000764270 */
[----:B------:R-:W-:-:S07]  /*5ed0*/  ISETP.GT.AND P0, PT, R3, 0x8, P0 ;  /* 0x000000080300780c */ /* 0x000fce0000704270 */
[----:B------:R-:W-:Y:S04]  /*5ee0*/  @P2 STG.E.U16 desc[UR38][R6.64+0xb2], R69 ;  /* 0x0000b24506002986 */ /* 0x000fe8000c101526 */
[----:B------:R-:W-:Y:S01]  /*5ef0*/  @P1 STG.E.U16 desc[UR38][R8.64+0xb0], R70 ;  /* 0x0000b04608001986 */ /* 0x000fe2000c101526 */
[----:B------:R-:W-:-:S03]  /*5f00*/  ISETP.GT.AND P1, PT, R4, 0x68, PT ;  /* 0x000000680400780c */ /* 0x000fc60003f24270 */
        /* <DEDUP_REMOVED lines=11> */
[C---:B------:R-:W-:Y:S02]  /*5fc0*/  ISETP.GT.AND P2, PT, R3.reuse, RZ, P0 ;  /* 0x000000ff0300720c */ /* 0x040fe40000744270 */
[----:B------:R-:W-:Y:S01]  /*5fd0*/  ISETP.GT.AND P0, PT, R3, 0x8, P0 ;  /* 0x000000080300780c */ /* 0x000fe20000704270 */
[----:B------:R-:W-:Y:S01]  /*5fe0*/  @P3 STG.E.U16 desc[UR38][R6.64+0xd0], R76 ;  /* 0x0000d04c06003986 */ /* 0x000fe2000c101526 */
[----:B------:R-:W-:-:S04]  /*5ff0*/  ISETP.GT.AND P3, PT, R4, 0x70, PT ;  /* 0x000000700400780c */ /* 0x000fc80003f64270 */
[C---:B------:R-:W-:Y:S02]  /*6000*/  ISETP.GT.AND P4, PT, R3.reuse, RZ, P3 ;  /* 0x000000ff0300720c */ /* 0x040fe40001f84270 */
[----:B------:R-:W-:-:S03]  /*6010*/  ISETP.GT.AND P3, PT, R3, 0x8, P3 ;  /* 0x000000080300780c */ /* 0x000fc60001f64270 */
[----:B------:R-:W-:Y:S01]  /*6020*/  @P2 STG.E.U16 desc[UR38][R6.64+0xd2], R77 ;  /* 0x0000d24d06002986 */ /* 0x000fe2000c101526 */
[----:B------:R-:W-:-:S03]  /*6030*/  ISETP.GT.AND P2, PT, R4, 0x79, PT ;  /* 0x000000790400780c */ /* 0x000fc60003f44270 */
[----:B------:R-:W-:Y:S01]  /*6040*/  @P1 STG.E.U16 desc[UR38][R8.64+0xd0], R78 ;  /* 0x0000d04e08001986 */ /* 0x000fe2000c101526 */
[----:B------:R-:W-:-:S03]  /*6050*/  ISETP.GT.AND P1, PT, R4, 0x78, PT ;  /* 0x000000780400780c */ /* 0x000fc60003f24270 */
[----:B------:R-:W-:Y:S01]  /*6060*/  @P0 STG.E.U16 desc[UR38][R8.64+0xd2], R79 ;  /* 0x0000d24f08000986 */ /* 0x000fe2000c101526 */
[----:B------:R-:W-:-:S03]  /*6070*/  ISETP.GT.AND P0, PT, R4, 0x71, PT ;  /* 0x000000710400780c */ /* 0x000fc60003f04270 */
[----:B------:R-:W-:Y:S01]  /*6080*/  @P4 STG.E.U16 desc[UR38][R6.64+0xe0], R80 ;  /* 0x0000e05006004986 */ /* 0x000fe2000c101526 */
[C---:B------:R-:W-:Y:S02]  /*6090*/  ISETP.GT.AND P4, PT, R3.reuse, RZ, P0 ;  /* 0x000000ff0300720c */ /* 0x040fe40000784270 */
[----:B------:R-:W-:-:S11]  /*60a0*/  ISETP.GT.AND P0, PT, R3, 0x8, P0 ;  /* 0x000000080300780c */ /* 0x000fd60000704270 */
[----:B------:R-:W-:Y:S02]  /*60b0*/  @P4 IMAD.MOV.U32 R4, RZ, RZ, R6 ;  /* 0x000000ffff044224 */ /* 0x000fe400078e0006 */
[----:B------:R-:W-:-:S05]  /*60c0*/  @P4 IMAD.MOV.U32 R5, RZ, RZ, R7 ;  /* 0x000000ffff054224 */ /* 0x000fca00078e0007 */
[----:B------:R0:W-:Y:S01]  /*60d0*/  @P4 STG.E.U16 desc[UR38][R4.64+0xe2], R81 ;  /* 0x0000e25104004986 */ /* 0x0001e2000c101526 */
[C---:B------:R-:W-:Y:S02]  /*60e0*/  ISETP.GT.AND P4, PT, R3.reuse, RZ, P2 ;  /* 0x000000ff0300720c */ /* 0x040fe40001784270 */
[----:B------:R-:W-:Y:S01]  /*60f0*/  ISETP.GT.AND P2, PT, R3, 0x8, P2 ;  /* 0x000000080300780c */ /* 0x000fe20001744270 */
[----:B0-----:R-:W-:Y:S02]  /*6100*/  @P3 IMAD.MOV.U32 R4, RZ, RZ, R8 ;  /* 0x000000ffff043224 */ /* 0x001fe400078e0008 */
[----:B------:R-:W-:-:S05]  /*6110*/  @P3 IMAD.MOV.U32 R5, RZ, RZ, R9 ;  /* 0x000000ffff053224 */ /* 0x000fca00078e0009 */
[----:B------:R0:W-:Y:S01]  /*6120*/  @P3 STG.E.U16 desc[UR38][R4.64+0xe0], R82 ;  /* 0x0000e05204003986 */ /* 0x0001e2000c101526 */
[C---:B------:R-:W-:Y:S02]  /*6130*/  ISETP.GT.AND P3, PT, R3.reuse, RZ, P1 ;  /* 0x000000ff0300720c */ /* 0x040fe40000f64270 */
[----:B------:R-:W-:Y:S01]  /*6140*/  ISETP.GT.AND P1, PT, R3, 0x8, P1 ;  /* 0x000000080300780c */ /* 0x000fe20000f24270 */
[----:B0-----:R-:W-:Y:S02]  /*6150*/  @P0 IMAD.MOV.U32 R4, RZ, RZ, R8 ;  /* 0x000000ffff040224 */ /* 0x001fe400078e0008 */
[----:B------:R-:W-:-:S05]  /*6160*/  @P0 IMAD.MOV.U32 R5, RZ, RZ, R9 ;  /* 0x000000ffff050224 */ /* 0x000fca00078e0009 */
[----:B------:R0:W-:Y:S03]  /*6170*/  @P0 STG.E.U16 desc[UR38][R4.64+0xe2], R83 ;  /* 0x0000e25304000986 */ /* 0x0001e6000c101526 */
[----:B0-----:R-:W-:Y:S02]  /*6180*/  @P3 IMAD.MOV.U32 R4, RZ, RZ, R6 ;  /* 0x000000ffff043224 */ /* 0x001fe400078e0006 */
[----:B------:R-:W-:-:S05]  /*6190*/  @P3 IMAD.MOV.U32 R5, RZ, RZ, R7 ;  /* 0x000000ffff053224 */ /* 0x000fca00078e0007 */
[----:B------:R0:W-:Y:S04]  /*61a0*/  @P3 STG.E.U16 desc[UR38][R4.64+0xf0], R84 ;  /* 0x0000f05404003986 */ /* 0x0001e8000c101526 */
[----:B------:R4:W-:Y:S01]  /*61b0*/  @P4 STG.E.U16 desc[UR38][R6.64+0xf2], R85 ;  /* 0x0000f25506004986 */ /* 0x0009e2000c101526 */
[----:B0-----:R-:W-:Y:S02]  /*61c0*/  @P1 IMAD.MOV.U32 R4, RZ, RZ, R8 ;  /* 0x000000ffff041224 */ /* 0x001fe400078e0008 */
[----:B------:R-:W-:-:S05]  /*61d0*/  @P1 IMAD.MOV.U32 R5, RZ, RZ, R9 ;  /* 0x000000ffff051224 */ /* 0x000fca00078e0009 */
[----:B------:R4:W-:Y:S04]  /*61e0*/  @P1 STG.E.U16 desc[UR38][R4.64+0xf0], R86 ;  /* 0x0000f05604001986 */ /* 0x0009e8000c101526 */
[----:B------:R4:W-:Y:S02]  /*61f0*/  @P2 STG.E.U16 desc[UR38][R8.64+0xf2], R87 ;  /* 0x0000f25708002986 */ /* 0x0009e4000c101526 */
.L_x_160:
[----:B------:R-:W-:Y:S05]  /*6200*/  BSYNC B0 ;  /* 0x0000000000007941 */ /* 0x000fea0003800000 */
.L_x_34:
[----:B------:R-:W-:Y:S01]  /*6210*/  IADD3 R16, P0, R16, UR36, RZ ;  /* 0x0000002410107c10 */ /* 0x000fe2000ff1e0ff */
[----:B------:R-:W-:Y:S01]  /*6220*/  ULDC.64 UR4, c[0x0][0x650] ;  /* 0x0001940000047ab9 */ /* 0x000fe20000000a00 */
[----:B------:R-:W-:Y:S01]  /*6230*/  PRMT R3, RZ, 0x7610, R3 ;  /* 0x00007610ff037816 */ /* 0x000fe20000000003 */
[----:B------:R-:W-:Y:S01]  /*6240*/  IMAD.MOV.U32 R100, RZ, RZ, -0x1 ;  /* 0xffffffffff647424 */ /* 0x000fe200078e00ff */
[----:B------:R-:W-:Y:S01]  /*6250*/  IADD3.X R17, R17, UR42, RZ, P0, !PT ;  /* 0x0000002a11117c10 */ /* 0x000fe200087fe4ff */
[----:B------:R-:W-:Y:S01]  /*6260*/  IMAD.MOV.U32 R99, RZ, RZ, -0x1 ;  /* 0xffffffffff637424 */ /* 0x000fe200078e00ff */
[----:B------:R-:W-:-:S04]  /*6270*/  ISETP.GE.U32.AND P0, PT, R16, UR4, PT ;  /* 0x0000000410007c0c */ /* 0x000fc8000bf06070 */
[----:B------:R-:W-:-:S13]  /*6280*/  ISETP.GE.U32.AND.EX P0, PT, R17, UR5, PT, P0 ;  /* 0x0000000511007c0c */ /* 0x000fda000bf06100 */
[----:B------:R-:W-:Y:S05]  /*6290*/  @P0 BRA `(.L_x_161) ;  /* 0x00000004004c0947 */ /* 0x000fea0003800000 */
[----:B------:R-:W0:Y:S01]  /*62a0*/  LDC.64 R10, c[0x0][0x628] ;  /* 0x00018a00ff0a7b82 */ /* 0x000e220000000a00 */
[----:B---3--:R-:W3:Y:S01]  /*62b0*/  S2R R12, SR_CTAID.X ;  /* 0x00000000000c7919 */ /* 0x008ee20000002500 */
[----:B-12-4-:R-:W-:Y:S02]  /*62c0*/  IMAD.MOV.U32 R8, RZ, RZ, R16 ;  /* 0x000000ffff087224 */ /* 0x016fe400078e0010 */
[----:B------:R-:W-:Y:S01]  /*62d0*/  IMAD.MOV.U32 R9, RZ, RZ, R17 ;  /* 0x000000ffff097224 */ /* 0x000fe200078e0011 */
[----:B------:R-:W1:Y:S03]  /*62e0*/  S2R R20, SR_CTAID.Y ;  /* 0x0000000000147919 */ /* 0x000e660000002600 */
[----:B------:R-:W2:Y:S08]  /*62f0*/  LDC R0, c[0x0][0x630] ;  /* 0x00018c00ff007b82 */ /* 0x000eb00000000800 */
[----:B------:R-:W4:Y:S01]  /*6300*/  LDC.64 R14, c[0x0][0x620] ;  /* 0x00018800ff0e7b82 */ /* 0x000f220000000a00 */
[----:B0-----:R-:W-:-:S04]  /*6310*/  ISETP.NE.U32.AND P0, PT, R10, RZ, PT ;  /* 0x000000ff0a00720c */ /* 0x001fc80003f05070 */
[----:B------:R-:W-:-:S13]  /*6320*/  ISETP.NE.AND.EX P0, PT, R11, RZ, PT, P0 ;  /* 0x000000ff0b00720c */ /* 0x000fda0003f05300 */
[----:B-1234-:R-:W-:Y:S05]  /*6330*/  @!P0 BRA `(.L_x_162) ;  /* 0x0000000000288947 */ /* 0x01efea0003800000 */
        /* <DEDUP_REMOVED lines=10> */
.L_x_162:
[-CC-:B------:R-:W-:Y:S01]  /*63e0*/  SHF.R.U64 R99, R8, R0.reuse, R9.reuse ;  /* 0x0000000008637219 */ /* 0x180fe20000001209 */
[----:B------:R-:W0:Y:S01]  /*63f0*/  LDC.64 R26, c[0x0][0x640] ;  /* 0x00019000ff1a7b82 */ /* 0x000e220000000a00 */
[----:B------:R-:W-:Y:S01]  /*6400*/  SHF.R.U32.HI R0, RZ, R0, R9 ;  /* 0x00000000ff007219 */ /* 0x000fe20000011609 */
[----:B------:R-:W-:Y:S01]  /*6410*/  ULDC UR4, c[0x0][0x150] ;  /* 0x0000540000047ab9 */ /* 0x000fe20000000800 */
[----:B------:R-:W-:Y:S02]  /*6420*/  IADD3 R3, P0, RZ, -R99, RZ ;  /* 0x80000063ff037210 */ /* 0x000fe40007f1e0ff */
[----:B------:R-:W-:-:S03]  /*6430*/  I2FP.F32.U32 R7, R12 ;  /* 0x0000000c00077245 */ /* 0x000fc60000201000 */
[----:B------:R-:W1:Y:S01]  /*6440*/  LDC R6, c[0x0][0x618] ;  /* 0x00018600ff067b82 */ /* 0x000e620000000800 */
[----:B------:R-:W-:Y:S02]  /*6450*/  IMAD.X R5, RZ, RZ, ~R0, P0 ;  /* 0x000000ffff057224 */ /* 0x000fe400000e0e00 */
[----:B------:R-:W-:Y:S01]  /*6460*/  FMUL R7, R7, UR4 ;  /* 0x0000000407077c20 */ /* 0x000fe20008400000 */
[----:B------:R-:W-:Y:S01]  /*6470*/  ULDC UR4, c[0x0][0x154] ;  /* 0x0000550000047ab9 */ /* 0x000fe20000000800 */
[-C--:B------:R-:W-:Y:S02]  /*6480*/  IMAD R0, R5, R14.reuse, RZ ;  /* 0x0000000e05007224 */ /* 0x080fe400078e02ff */
[C---:B------:R-:W-:Y:S01]  /*6490*/  IMAD.WIDE.U32 R4, R3.reuse, R14, R16 ;  /* 0x0000000e03047225 */ /* 0x040fe200078e0010 */
[----:B------:R-:W2:Y:S01]  /*64a0*/  LDC R11, c[0x0][0x608] ;  /* 0x00018200ff0b7b82 */ /* 0x000ea20000000800 */
[----:B------:R-:W3:Y:S02]  /*64b0*/  F2I.U32.TRUNC.NTZ R7, R7 ;  /* 0x0000000700077305 */ /* 0x000ee4000020f000 */
[----:B------:R-:W-:-:S04]  /*64c0*/  IMAD R3, R3, R15, R0 ;  /* 0x0000000f03037224 */ /* 0x000fc800078e0200 */
[----:B------:R-:W-:Y:S01]  /*64d0*/  IMAD.IADD R3, R5, 0x1, R3 ;  /* 0x0000000105037824 */ /* 0x000fe200078e0203 */
[----:B------:R-:W4:Y:S01]  /*64e0*/  LDC R8, c[0x0][0x658] ;  /* 0x00019600ff087b82 */ /* 0x000f220000000800 */
[----:B------:R-:W-:Y:S02]  /*64f0*/  I2FP.F32.U32 R5, R20 ;  /* 0x0000001400057245 */ /* 0x000fe40000201000 */
[----:B0-----:R-:W-:-:S04]  /*6500*/  ISETP.NE.U32.AND P0, PT, R26, RZ, PT ;  /* 0x000000ff1a00720c */ /* 0x001fc80003f05070 */
[----:B------:R-:W-:Y:S01]  /*6510*/  ISETP.NE.AND.EX P0, PT, R27, RZ, PT, P0 ;  /* 0x000000ff1b00720c */ /* 0x000fe20003f05300 */
[----:B------:R-:W0:Y:S01]  /*6520*/  LDC R9, c[0x0][0x144] ;  /* 0x00005100ff097b82 */ /* 0x000e220000000800 */
[-C--:B-1----:R-:W-:Y:S01]  /*6530*/  SHF.R.U64 R13, R4, R6.reuse, R3 ;  /* 0x00000006040d7219 */ /* 0x082fe20000001203 */
[----:B---3--:R-:W-:Y:S01]  /*6540*/  IMAD.MOV R7, RZ, RZ, -R7 ;  /* 0x000000ffff077224 */ /* 0x008fe200078e0a07 */
[----:B------:R-:W-:Y:S01]  /*6550*/  SHF.R.U32.HI R0, RZ, R6, R3 ;  /* 0x00000006ff007219 */ /* 0x000fe20000011603 */
[----:B------:R-:W-:-:S04]  /*6560*/  FMUL R6, R5, UR4 ;  /* 0x0000000405067c20 */ /* 0x000fc80008400000 */
[----:B------:R-:W1:Y:S01]  /*6570*/  LDC R21, c[0x0][0x148] ;  /* 0x00005200ff157b82 */ /* 0x000e620000000800 */
[----:B------:R3:W0:Y:S01]  /*6580*/  F2I.U32.TRUNC.NTZ R14, R6 ;  /* 0x00000006000e7305 */ /* 0x000622000020f000 */
[-CC-:B--2---:R-:W-:Y:S02]  /*6590*/  SHF.R.U64 R10, R13, R11.reuse, R0.reuse ;  /* 0x0000000b0d0a7219 */ /* 0x184fe40000001200 */
[----:B------:R-:W-:-:S04]  /*65a0*/  SHF.R.U32.HI R3, RZ, R11, R0 ;  /* 0x0000000bff037219 */ /* 0x000fc80000011600 */
[----:B-----5:R-:W2:Y:S01]  /*65b0*/  LDC R24, c[0x0][0x648] ;  /* 0x00019200ff187b82 */ /* 0x020ea20000000800 */
[-CC-:B----4-:R-:W-:Y:S02]  /*65c0*/  SHF.R.U64 R15, R10, R8.reuse, R3.reuse ;  /* 0x000000080a0f7219 */ /* 0x190fe40000001203 */
[----:B------:R-:W-:-:S03]  /*65d0*/  SHF.R.U32.HI R5, RZ, R8, R3 ;  /* 0x00000008ff057219 */ /* 0x000fc60000011603 */
[----:B------:R-:W-:Y:S02]  /*65e0*/  IMAD.MOV.U32 R4, RZ, RZ, R15 ;  /* 0x000000ffff047224 */ /* 0x000fe400078e000f */
[----:B------:R-:W4:Y:S01]  /*65f0*/  LDC R28, c[0x0][0x638] ;  /* 0x00018e00ff1c7b82 */ /* 0x000f220000000800 */
[----:B0-----:R-:W-:-:S07]  /*6600*/  IMAD R25, R9, R7, R12 ;  /* 0x0000000709197224 */ /* 0x001fce00078e020c */
[----:B------:R-:W0:Y:S08]  /*6610*/  LDC R29, c[0x0][0x610] ;  /* 0x00018400ff1d7b82 */ /* 0x000e300000000800 */
[----:B------:R-:W0:Y:S01]  /*6620*/  LDC R30, c[0x0][0x600] ;  /* 0x00018000ff1e7b82 */ /* 0x000e220000000800 */
[----:B-1-3--:R-:W-:Y:S05]  /*6630*/  @!P0 BRA `(.L_x_163) ;  /* 0x0000000000288947 */ /* 0x00afea0003800000 */
[----:B------:R-:W1:Y:S02]  /*6640*/  LDC R0, c[0x0][0x64c] ;  /* 0x00019300ff007b82 */ /* 0x000e640000000800 */
[----:B-1----:R-:W-:-:S05]  /*6650*/  IADD3 R3, P0, R15, R0, RZ ;  /* 0x000000000f037210 */ /* 0x002fca0007f1e0ff */
        /* <DEDUP_REMOVED lines=8> */
.L_x_163:
[----:B------:R-:W-:Y:S01]  /*66e0*/  ISETP.NE.AND P0, PT, R2, 0x1, PT ;  /* 0x000000010200780c */ /* 0x000fe20003f05270 */
[----:B------:R-:W-:Y:S01]  /*66f0*/  IMAD.MOV R14, RZ, RZ, -R14 ;  /* 0x000000ffff0e7224 */ /* 0x000fe200078e0a0e */
[----:B--2---:R-:W-:Y:S02]  /*6700*/  SHF.R.U64 R0, R4, R24, R5 ;  /* 0x0000001804007219 */ /* 0x004fe40000001205 */
[----:B------:R-:W-:Y:S02]  /*6710*/  LOP3.LUT R3, R10, R97, RZ, 0xc0, !PT ;  /* 0x000000610a037212 */ /* 0x000fe400078ec0ff */
[----:B------:R-:W-:Y:S01]  /*6720*/  LOP3.LUT R6, R13, R96, RZ, 0xc0, !PT ;  /* 0x000000600d067212 */ /* 0x000fe200078ec0ff */
[----:B------:R-:W-:Y:S02]  /*6730*/  IMAD.MOV R4, RZ, RZ, -R0 ;  /* 0x000000ffff047224 */ /* 0x000fe400078e0a00 */
[----:B------:R-:W-:Y:S02]  /*6740*/  IMAD R0, R92, R0, R3 ;  /* 0x000000005c007224 */ /* 0x000fe400078e0203 */
[----:B----4-:R-:W-:-:S02]  /*6750*/  IMAD R3, R4, R28, R15 ;  /* 0x0000001c04037224 */ /* 0x010fc400078e020f */
[----:B------:R-:W-:Y:S02]  /*6760*/  @P0 IMAD R25, R21, R14, R20 ;  /* 0x0000000e15190224 */ /* 0x000fe400078e0214 */
[----:B0-----:R-:W-:Y:S02]  /*6770*/  IMAD R5, R3, R30, R6 ;  /* 0x0000001e03057224 */ /* 0x001fe400078e0206 */
[----:B------:R-:W-:Y:S02]  /*6780*/  IMAD R0, R0, R29, R25 ;  /* 0x0000001d00007224 */ /* 0x000fe400078e0219 */
[----:B------:R-:W-:-:S03]  /*6790*/  IMAD.MOV.U32 R4, RZ, RZ, 0x1 ;  /* 0x00000001ff047424 */ /* 0x000fc600078e00ff */
[----:B------:R-:W-:Y:S02]  /*67a0*/  SEL R100, R5, R0, !P0 ;  /* 0x0000000005647207 */ /* 0x000fe40004000000 */
[----:B------:R-:W-:Y:S02]  /*67b0*/  PRMT R3, R4, 0x7610, R3 ;  /* 0x0000761004037816 */ /* 0x000fe40000000003 */
[----:B------:R-:W-:-:S07]  /*67c0*/  SEL R0, R0, R5, !P0 ;  /* 0x0000000500007207 */ /* 0x000fce0004000000 */
.L_x_161:
[----:B------:R-:W-:Y:S01]  /*67d0*/  UIMAD.WIDE.U32 UR4, UR41, 0x24924925, URZ ;  /* 0x24924925290478a5 */ /* 0x000fe2000f8e003f */
[----:B------:R-:W-:Y:S01]  /*67e0*/  LOP3.LUT P0, RZ, R3, 0xff, RZ, 0xc0, !PT ;  /* 0x000000ff03ff7812 */ /* 0x000fe2000780c0ff */
[----:B------:R-:W-:Y:S02]  /*67f0*/  IMAD.MOV.U32 R101, RZ, RZ, R0 ;  /* 0x000000ffff657224 */ /* 0x000fe400078e0000 */
[----:B------:R-:W-:-:S04]  /*6800*/  UIADD3 UR4, UR41, -UR5, URZ ;  /* 0x8000000529047290 */ /* 0x000fc8000fffe03f */
[----:B------:R-:W-:-:S04]  /*6810*/  ULEA.HI UR4, UR4, UR5, URZ, 0x1f ;  /* 0x0000000504047291 */ /* 0x000fc8000f8ff83f */
[----:B------:R-:W-:-:S04]  /*6820*/  USHF.R.U32.HI UR4, URZ, 0x2, UR4 ;  /* 0x000000023f047899 */ /* 0x000fc80008011604 */
[----:B------:R-:W-:Y:S01]  /*6830*/  UIMAD UR41, UR4, -0x7, UR41 ;  /* 0xfffffff9042978a4 */ /* 0x000fe2000f8e0229 */
[----:B------:R-:W-:Y:S11]  /*6840*/  @P0 BRA `(.L_x_164) ;  /* 0xffffffac00080947 */ /* 0x000ff6000383ffff */
[----:B------:R-:W-:Y:S05]  /*6850*/  EXIT ;  /* 0x000000000000794d */ /* 0x000fea0003800000 */
.L_x_7:
        /* <DEDUP_REMOVED lines=26> */
.L_x_166:
[----:B------:R-:W0:Y:S01]  /*6a00*/  LDC.64 R28, c[0x0][0x640] ;  /* 0x00019000ff1c7b82 */ /* 0x000e220000000a00 */
[-CC-:B------:R-:W-:Y:S01]  /*6a10*/  SHF.R.U64 R22, R14, R6.reuse, R15.reuse ;  /* 0x000000060e167219 */ /* 0x180fe2000000120f */
[----:B------:R-:W-:Y:S01]  /*6a20*/  IMAD.MOV.U32 R30, RZ, RZ, 0x1 ;  /* 0x00000001ff1e7424 */ /* 0x000fe200078e00ff */
[----:B------:R-:W-:Y:S02]  /*6a30*/  SHF.R.U32.HI R6, RZ, R6, R15 ;  /* 0x00000006ff067219 */ /* 0x000fe4000001160f */
[----:B------:R-:W-:-:S03]  /*6a40*/  IADD3 R13, P0, RZ, -R22, RZ ;  /* 0x80000016ff0d7210 */ /* 0x000fc60007f1e0ff */
[----:B------:R-:W1:Y:S02]  /*6a50*/  LDC R12, c[0x0][0x618] ;  /* 0x00018600ff0c7b82 */ /* 0x000e640000000800 */
[----:B------:R-:W-:-:S04]  /*6a60*/  IMAD.X R11, RZ, RZ, ~R6, P0 ;  /* 0x000000ffff0b7224 */ /* 0x000fc800000e0e06 */
[-C--:B------:R-:W-:Y:S02]  /*6a70*/  IMAD R6, R11, R24.reuse, RZ ;  /* 0x000000180b067224 */ /* 0x080fe400078e02ff */
[----:B------:R-:W2:Y:S01]  /*6a80*/  LDC R14, c[0x0][0x608] ;  /* 0x00018200ff0e7b82 */ /* 0x000ea20000000800 */
[----:B------:R-:W-:-:S04]  /*6a90*/  IMAD.WIDE.U32 R10, R13, R24, R16 ;  /* 0x000000180d0a7225 */ /* 0x000fc800078e0010 */
[----:B------:R-:W-:-:S03]  /*6aa0*/  IMAD R13, R13, R25, R6 ;  /* 0x000000190d0d7224 */ /* 0x000fc600078e0206 */
[----:B------:R-:W3:Y:S01]  /*6ab0*/  LDC R27, c[0x0][0x658] ;  /* 0x00019600ff1b7b82 */ /* 0x000ee20000000800 */
[----:B------:R-:W-:Y:S01]  /*6ac0*/  IMAD.IADD R11, R11, 0x1, R13 ;  /* 0x000000010b0b7824 */ /* 0x000fe200078e020d */
[----:B0-----:R-:W-:-:S04]  /*6ad0*/  ISETP.NE.U32.AND P0, PT, R28, RZ, PT ;  /* 0x000000ff1c00720c */ /* 0x001fc80003f05070 */
[----:B------:R-:W-:Y:S02]  /*6ae0*/  ISETP.NE.AND.EX P0, PT, R29, RZ, PT, P0 ;  /* 0x000000ff1d00720c */ /* 0x000fe40003f05300 */
[----:B------:R-:W0:Y:S01]  /*6af0*/  LDC R24, c[0x0][0x600] ;  /* 0x00018000ff187b82 */ /* 0x000e220000000800 */
[-CC-:B-1----:R-:W-:Y:S01]  /*6b00*/  SHF.R.U64 R8, R10, R12.reuse, R11.reuse ;  /* 0x0000000c0a087219 */ /* 0x182fe2000000120b */
[----:B------:R-:W-:Y:S01]  /*6b10*/  IMAD.MOV.U32 R10, RZ, RZ, -0x1 ;  /* 0xffffffffff0a7424 */ /* 0x000fe200078e00ff */
[----:B------:R-:W-:-:S05]  /*6b20*/  SHF.R.U32.HI R11, RZ, R12, R11 ;  /* 0x0000000cff0b7219 */ /* 0x000fca000001160b */
[----:B------:R-:W1:Y:S01]  /*6b30*/  LDC R25, c[0x0][0x648] ;  /* 0x00019200ff197b82 */ /* 0x000e620000000800 */
[-CC-:B--2---:R-:W-:Y:S02]  /*6b40*/  SHF.R.U64 R21, R8, R14.reuse, R11.reuse ;  /* 0x0000000e08157219 */ /* 0x184fe4000000120b */
[----:B------:R-:W-:-:S05]  /*6b50*/  SHF.R.U32.HI R6, RZ, R14, R11 ;  /* 0x0000000eff067219 */ /* 0x000fca000001160b */
[----:B------:R-:W2:Y:S01]  /*6b60*/  LDC R26, c[0x0][0x638] ;  /* 0x00018e00ff1a7b82 */ /* 0x000ea20000000800 */
[-C--:B---3--:R-:W-:Y:S02]  /*6b70*/  SHF.L.U32 R10, R10, R27.reuse, RZ ;  /* 0x0000001b0a0a7219 */ /* 0x088fe400000006ff */
[-CC-:B------:R-:W-:Y:S02]  /*6b80*/  SHF.R.U64 R23, R21, R27.reuse, R6.reuse ;  /* 0x0000001b15177219 */ /* 0x180fe40000001206 */
[----:B------:R-:W-:Y:S02]  /*6b90*/  LOP3.LUT R32, RZ, R10, RZ, 0x33, !PT ;  /* 0x0000000aff207212 */ /* 0x000fe400078e33ff */
[----:B------:R-:W-:Y:S01]  /*6ba0*/  SHF.R.U32.HI R11, RZ, R27, R6 ;  /* 0x0000001bff0b7219 */ /* 0x000fe20000011606 */
[----:B------:R-:W3:Y:S01]  /*6bb0*/  LDC R31, c[0x0][0x610] ;  /* 0x00018400ff1f7b82 */ /* 0x000ee20000000800 */
[----:B------:R-:W-:Y:S01]  /*6bc0*/  IMAD.MOV.U32 R10, RZ, RZ, R23 ;  /* 0x000000ffff0a7224 */ /* 0x000fe200078e0017 */
[----:B------:R-:W-:Y:S06]  /*6bd0*/  @!P0 BRA `(.L_x_167) ;  /* 0x0000000000288947 */ /* 0x000fec0003800000 */
        /* <DEDUP_REMOVED lines=10> */
.L_x_167:
[----:B------:R-:W-:Y:S02]  /*6c80*/  ISETP.NE.AND P0, PT, R2, 0x1, PT ;  /* 0x000000010200780c */ /* 0x000fe40003f05270 */
[----:B-1----:R-:W-:Y:S01]  /*6c90*/  SHF.R.U64 R6, R10, R25, R11 ;  /* 0x000000190a067219 */ /* 0x002fe2000000120b */
[----:B0-----:R-:W-:Y:S01]  /*6ca0*/  VIADD R11, R24, 0xffffffff ;  /* 0xffffffff180b7836 */ /* 0x001fe20000000000 */
[----:B------:R-:W-:Y:S02]  /*6cb0*/  SHF.L.U32 R30, R30, R27, RZ ;  /* 0x0000001b1e1e7219 */ /* 0x000fe400000006ff */
[----:B------:R-:W-:Y:S01]  /*6cc0*/  LOP3.LUT R5, R21, R32, RZ, 0xc0, !PT ;  /* 0x0000002015057212 */ /* 0x000fe200078ec0ff */
[----:B------:R-:W-:-:S04]  /*6cd0*/  IMAD.MOV R10, RZ, RZ, -R6 ;  /* 0x000000ffff0a7224 */ /* 0x000fc800078e0a06 */
[----:B------:R-:W-:Y:S01]  /*6ce0*/  IMAD R6, R30, R6, R5 ;  /* 0x000000061e067224 */ /* 0x000fe200078e0205 */
[----:B------:R-:W-:Y:S01]  /*6cf0*/  LOP3.LUT R5, R8, R11, RZ, 0xc0, !PT ;  /* 0x0000000b08057212 */ /* 0x000fe200078ec0ff */
[----:B------:R-:W-:Y:S02]  /*6d00*/  @P0 IMAD R7, R9, R20, R4 ;  /* 0x0000001409070224 */ /* 0x000fe400078e0204 */
[----:B--2---:R-:W-:Y:S02]  /*6d10*/  IMAD R4, R10, R26, R23 ;  /* 0x0000001a0a047224 */ /* 0x004fe400078e0217 */
[----:B---3--:R-:W-:Y:S02]  /*6d20*/  IMAD R7, R6, R31, R7 ;  /* 0x0000001f06077224 */ /* 0x008fe400078e0207 */
[----:B------:R-:W-:Y:S02]  /*6d30*/  IMAD R4, R4, R24, R5 ;  /* 0x0000001804047224 */ /* 0x000fe400078e0205 */
[----:B------:R-:W-:-:S02]  /*6d40*/  IMAD.MOV.U32 R8, RZ, RZ, 0x1 ;  /* 0x00000001ff087424 */ /* 0x000fc400078e00ff */
[----:B------:R-:W-:Y:S01]  /*6d50*/  IMAD.MOV.U32 R6, RZ, RZ, R22 ;  /* 0x000000ffff067224 */ /* 0x000fe200078e0016 */
[----:B------:R-:W-:Y:S02]  /*6d60*/  SEL R19, R4, R7, !P0 ;  /* 0x0000000704137207 */ /* 0x000fe40004000000 */
[----:B------:R-:W-:-:S07]  /*6d70*/  SEL R21, R7, R4, !P0 ;  /* 0x0000000407157207 */ /* 0x000fce0004000000 */
.L_x_165:
[----:B------:R-:W-:-:S08]  /*6d80*/  NOP ;  /* 0x0000000000007918 */ /* 0x000fd00000000000 */
[----:B------:R-:W0:-:S00]  /*6d90*/  USETMAXREG.DEALLOC.CTAPOOL 0x28 ;  /* 0x00000028000079c8 */ /* 0x000e0000080e0500 */
[----:B0-----:R-:W-:-:S13]  /*6da0*/  ISETP.NE.AND P0, PT, R3, RZ, PT ;  /* 0x000000ff0300720c */ /* 0x001fda0003f05270 */
[----:B------:R-:W-:Y:S05]  /*6db0*/  @P0 EXIT ;  /* 0x000000000000094d */ /* 0x000fea0003800000 */
[----:B------:R-:W-:Y:S01]  /*6dc0*/  LOP3.LUT P0, RZ, R8, 0xff, RZ, 0xc0, !PT ;  /* 0x000000ff08ff7812 */ /* 0x000fe2000780c0ff */
[----:B------:R-:W-:Y:S02]  /*6dd0*/  IMAD.MOV.U32 R3, RZ, RZ, 0x1 ;  /* 0x00000001ff037424 */ /* 0x000fe400078e00ff */
[----:B------:R-:W-:-:S10]  /*6de0*/  IMAD.MOV.U32 R8, RZ, RZ, RZ ;  /* 0x000000ffff087224 */ /* 0x000fd400078e00ff */
[----:B------:R-:W-:Y:S05]  /*6df0*/  @!P0 BRA `(.L_x_168) ;  /* 0x0000000c002c8947 */ /* 0x000fea0003800000 */
[----:B------:R-:W0:Y:S01]  /*6e00*/  LDC R3, c[0x0][0x28c] ;  /* 0x0000a300ff037b82 */ /* 0x000e220000000800 */
[----:B------:R-:W-:Y:S01]  /*6e10*/  ULDC UR5, c[0x0][0x658] ;  /* 0x0001960000057ab9 */ /* 0x000fe20000000800 */
[----:B------:R-:W-:Y:S01]  /*6e20*/  UMOV UR6, 0xffffffff ;  /* 0xffffffff00067882 */ /* 0x000fe20000000000 */
[----:B------:R-:W-:Y:S01]  /*6e30*/  BSSY B0, `(.L_x_168) ;  /* 0x00000c7000007945 */ /* 0x000fe20003800000 */
[----:B------:R-:W-:Y:S01]  /*6e40*/  USHF.L.U32 UR6, UR6, UR5, URZ ;  /* 0x0000000506067299 */ /* 0x000fe2000800063f */
[----:B------:R-:W-:Y:S01]  /*6e50*/  IMAD.MOV.U32 R10, RZ, RZ, 0x1 ;  /* 0x00000001ff0a7424 */ /* 0x000fe200078e00ff */
[----:B------:R-:W-:Y:S01]  /*6e60*/  LOP3.LUT R9, R18, 0x2, RZ, 0xfc, !PT ;  /* 0x0000000212097812 */ /* 0x000fe200078efcff */
[----:B------:R-:W-:Y:S01]  /*6e70*/  IMAD.MOV.U32 R8, RZ, RZ, RZ ;  /* 0x000000ffff087224 */ /* 0x000fe200078e00ff */
[----:B------:R-:W1:Y:S01]  /*6e80*/  S2UR UR8, SR_CgaCtaId ;  /* 0x00000000000879c3 */ /* 0x000e620000008800 */
[----:B------:R-:W-:Y:S01]  /*6e90*/  ULDC UR4, c[0x0][0x600] ;  /* 0x0001800000047ab9 */ /* 0x000fe20000000800 */
[----:B------:R-:W-:Y:S01]  /*6ea0*/  UMOV UR7, 0x1 ;  /* 0x0000000100077882 */ /* 0x000fe20000000000 */
[----:B------:R-:W-:-:S02]  /*6eb0*/  UIADD3 UR15, UR4, -0x1, URZ ;  /* 0xffffffff040f7890 */ /* 0x000fc4000fffe03f */
[----:B------:R-:W-:Y:S02]  /*6ec0*/  USHF.L.U32 UR17, UR7, UR5, URZ ;  /* 0x0000000507117299 */ /* 0x000fe4000800063f */
[----:B------:R-:W-:Y:S01]  /*6ed0*/  ULOP3.LUT UR16, URZ, UR6, URZ, 0x33, !UPT ;  /* 0x000000063f107292 */ /* 0x000fe2000f8e333f */
[----:B------:R-:W-:Y:S01]  /*6ee0*/  ULDC.64 UR20, c[0x0][0x198] ;  /* 0x0000660000147ab9 */ /* 0x000fe20000000a00 */
[----:B0-----:R-:W-:-:S05]  /*6ef0*/  VIADD R3, R3, 0x3f ;  /* 0x0000003f03037836 */ /* 0x001fca0000000000 */
[----:B------:R-:W-:Y:S01]  /*6f00*/  SHF.R.S32.HI R4, RZ, 0x1f, R3 ;  /* 0x0000001fff047819 */ /* 0x000fe20000011403 */
[----:B-1----:R-:W-:-:S03]  /*6f10*/  IMAD.U32 R12, RZ, RZ, UR8 ;  /* 0x00000008ff0c7e24 */ /* 0x002fc6000f8e00ff */
[----:B------:R-:W-:Y:S01]  /*6f20*/  LEA.HI R4, R4, R3, RZ, 0x6 ;  /* 0x0000000304047211 */ /* 0x000fe200078f30ff */
[----:B------:R-:W-:-:S03]  /*6f30*/  IMAD.MOV.U32 R3, RZ, RZ, 0x1 ;  /* 0x00000001ff037424 */ /* 0x000fc600078e00ff */
[----:B------:R-:W-:-:S05]  /*6f40*/  SHF.R.S32.HI R11, RZ, 0x6, R4 ;  /* 0x00000006ff0b7819 */ /* 0x000fca0000011404 */
[----:B------:R-:W-:-:S07]  /*6f50*/  VIADD R13, R11, 0x1 ;  /* 0x000000010b0d7836 */ /* 0x000fce0000000000 */
.L_x_179:
[----:B------:R-:W-:-:S03]  /*6f60*/  UMOV UR4, 0xffffffff ;  /* 0xffffffff00047882 */ /* 0x000fc60000000000 */
[----:B------:R-:W-:Y:S05]  /*6f70*/  BRA.DIV UR4, `(.L_x_169) ;  /* 0x0000001204207947 */ /* 0x000fea000b800000 */
[----:B------:R-:W-:-:S13]  /*6f80*/  ELECT P6, URZ, PT ;  /* 0x00000000003f782f */ /* 0x000fda00038c0000 */
.L_x_193:
[----:B------:R-:W0:Y:S01]  /*6f90*/  LDC R4, c[0x0][0x28c] ;  /* 0x0000a300ff047b82 */ /* 0x000e220000000800 */
[----:B------:R-:W-:Y:S01]  /*6fa0*/  BSSY B1, `(.L_x_170) ;  /* 0x000003b000017945 */ /* 0x000fe20003800000 */
[----:B0-----:R-:W-:-:S13]  /*6fb0*/  ISETP.LT.OR P6, PT, R4, 0x1, !P6 ;  /* 0x000000010400780c */ /* 0x001fda00077c1670 */
[----:B------:R-:W-:Y:S05]  /*6fc0*/  @P6 BRA `(.L_x_171) ;  /* 0x0000000000e06947 */ /* 0x000fea0003800000 */
[----:B------:R-:W-:Y:S02]  /*6fd0*/  IMAD R21, R21, 0x8, R12 ;  /* 0x0000000815157824 */ /* 0x000fe400078e020c */
[----:B------:R-:W-:Y:S02]  /*6fe0*/  IMAD.SHL.U32 R19, R19, 0x80, RZ ;  /* 0x0000008013137824 */ /* 0x000fe400078e00ff */
[----:B------:R-:W-:Y:S02]  /*6ff0*/  IMAD.MOV.U32 R22, RZ, RZ, RZ ;  /* 0x000000ffff167224 */ /* 0x000fe400078e00ff */
[----:B------:R-:W-:Y:S02]  /*7000*/  IMAD.MOV.U32 R4, RZ, RZ, R13 ;  /* 0x000000ffff047224 */ /* 0x000fe400078e000d */
[----:B------:R-:W-:Y:S02]  /*7010*/  IMAD.MOV.U32 R5, RZ, RZ, R3 ;  /* 0x000000ffff057224 */ /* 0x000fe400078e0003 */
[----:B------:R-:W-:-:S02]  /*7020*/  IMAD.MOV.U32 R7, RZ, RZ, R8 ;  /* 0x000000ffff077224 */ /* 0x000fc400078e0008 */
[----:B------:R-:W-:-:S07]  /*7030*/  IMAD.SHL.U32 R21, R21, 0x10, RZ ;  /* 0x0000001015157824 */ /* 0x000fce00078e00ff */
.L_x_174:
[----:B------:R-:W0:Y:S01]  /*7040*/  S2UR UR4, SR_CgaCtaId ;  /* 0x00000000000479c3 */ /* 0x000e220000008800 */
[----:B------:R-:W-:Y:S02]  /*7050*/  MOV R15, 0x400 ;  /* 0x00000400000f7802 */ /* 0x000fe40000000f00 */
[----:B------:R-:W-:Y:S02]  /*7060*/  SHF.L.U32 R14, R5, 0x1f, RZ ;  /* 0x0000001f050e7819 */ /* 0x000fe400000006ff */
[----:B------:R-:W-:Y:S01]  /*7070*/  ISETP.NE.AND P1, PT, R0, RZ, PT ;  /* 0x000000ff0000720c */ /* 0x000fe20003f25270 */
[----:B0-----:R-:W-:-:S05]  /*7080*/  IMAD.U32 R12, RZ, RZ, UR4 ;  /* 0x00000004ff0c7e24 */ /* 0x001fca000f8e00ff */
[----:B------:R-:W-:-:S07]  /*7090*/  LEA R20, R12, R15, 0x18 ;  /* 0x0000000f0c147211 */ /* 0x000fce00078ec0ff */
[----:B------:R-:W0:Y:S01]  /*70a0*/  @!P1 LDC R15, c[0x0][0x500] ;  /* 0x00014000ff0f9b82 */ /* 0x000e220000000800 */
[----:B------:R-:W-:-:S04]  /*70b0*/  IMAD R23, R7, 0x8, R20 ;  /* 0x0000000807177824 */ /* 0x000fc800078e0214 */
[----:B------:R-:W1:Y:S02]  /*70c0*/  SYNCS.PHASECHK.TRANS64.TRYWAIT P0, [R23+URZ+0x38], R14 ;  /* 0x0000380e170075a7 */ /* 0x000e64000800017f */
[----:B-1----:R-:W-:Y:S05]  /*70d0*/  @!P0 BRA `(.L_x_172) ;  /* 0x0000000c00e88947 */ /* 0x002fea0003800000 */
.L_x_194:
[----:B-1----:R-:W-:Y:S01]  /*70e0*/  PRMT R14, R9, 0x9910, RZ ;  /* 0x00009910090e7816 */ /* 0x002fe200000000ff */
[----:B0-----:R0:W-:Y:S03]  /*70f0*/  @!P1 SYNCS.ARRIVE.TRANS64 RZ, [R23+URZ], R15 ;  /* 0x0000000f17ff99a7 */ /* 0x0011e6000800003f */
[----:B------:R-:W-:-:S13]  /*7100*/  ISETP.NE.AND P0, PT, R14, 0x2, PT ;  /* 0x000000020e00780c */ /* 0x000fda0003f05270 */
[----:B0-----:R-:W-:Y:S05]  /*7110*/  @P0 BRA `(.L_x_173) ;  /* 0x0000000000040947 */ /* 0x001fea0003800000 */
[----:B------:R-:W-:Y:S01]  /*7120*/  BPT.TRAP 0x1 ;  /* 0x000000040000795c */ /* 0x000fe20000300000 */
.L_x_173:
[----:B------:R-:W-:Y:S01]  /*7130*/  IMAD R14, R7, 0x8, R12 ;  /* 0x00000008070e7824 */ /* 0x000fe200078e020c */
[----:B------:R-:W-:Y:S01]  /*7140*/  R2UR UR9, R23 ;  /* 0x00000000170972ca */ /* 0x000fe200000e0000 */
[----:B------:R-:W-:Y:S01]  /*7150*/  VIADD R4, R4, 0xffffffff ;  /* 0xffffffff04047836 */ /* 0x000fe20000000000 */
[----:B------:R-:W-:Y:S01]  /*7160*/  UIADD3 UR4, UP0, UR20, 0xf0, URZ ;  /* 0x000000f014047890 */ /* 0x000fe2000ff1e03f */
[----:B------:R-:W-:Y:S01]  /*7170*/  IMAD.SHL.U32 R14, R14, 0x400, RZ ;  /* 0x000004000e0e7824 */ /* 0x000fe200078e00ff */
[----:B------:R-:W-:Y:S01]  /*7180*/  R2UR UR11, R21 ;  /* 0x00000000150b72ca */ /* 0x000fe200000e0000 */
[----:B------:R-:W-:Y:S01]  /*7190*/  UIADD3 UR22, UP1, UR20, 0x1f0, URZ ;  /* 0x000001f014167890 */ /* 0x000fe2000ff3e03f */
[----:B------:R-:W-:Y:S01]  /*71a0*/  R2UR UR10, R22 ;  /* 0x00000000160a72ca */ /* 0x000fe200000e0000 */
[--C-:B------:R-:W-:Y:S01]  /*71b0*/  IMAD R14, R14, 0x2, R20.reuse ;  /* 0x000000020e0e7824 */ /* 0x100fe200078e0214 */
[----:B------:R-:W-:Y:S01]  /*71c0*/  R2UR UR12, R6 ;  /* 0x00000000060c72ca */ /* 0x000fe200000e0000 */
[----:B------:R-:W-:Y:S01]  /*71d0*/  IMAD R20, R7, 0x4000, R20 ;  /* 0x0000400007147824 */ /* 0x000fe200078e0214 */
[----:B------:R-:W-:Y:S01]  /*71e0*/  R2UR UR18, R19 ;  /* 0x00000000131272ca */ /* 0x000fe200000e0000 */
[----:B------:R-:W-:Y:S01]  /*71f0*/  VIADD R7, R7, 0x1 ;  /* 0x0000000107077836 */ /* 0x000fe20000000000 */
[----:B------:R-:W-:Y:S01]  /*7200*/  R2UR UR5, R14 ;  /* 0x000000000e0572ca */ /* 0x000fe200000e0000 */
[----:B------:R-:W-:Y:S01]  /*7210*/  UIADD3.X UR23, URZ, UR21, URZ, UP1, !UPT ;  /* 0x000000153f177290 */ /* 0x000fe20008ffe43f */
[----:B------:R-:W-:Y:S01]  /*7220*/  R2UR UR8, R20 ;  /* 0x00000000140872ca */ /* 0x000fe200000e0000 */
[----:B------:R-:W-:Y:S01]  /*7230*/  UMOV UR19, 0xff0000 ;  /* 0x00ff000000137882 */ /* 0x000fe20000000000 */
[----:B------:R-:W-:Y:S01]  /*7240*/  ISETP.GT.AND P1, PT, R4, 0x1, PT ;  /* 0x000000010400780c */ /* 0x000fe20003f24270 */
[----:B------:R-:W-:Y:S01]  /*7250*/  UMOV UR6, 0x0 ;  /* 0x0000000000067882 */ /* 0x000fe20000000000 */
[----:B------:R-:W-:Y:S01]  /*7260*/  UMOV UR7, 0x10000000 ;  /* 0x1000000000077882 */ /* 0x000fe20000000000 */
[----:B------:R-:W-:Y:S01]  /*7270*/  ISETP.NE.AND P0, PT, R7, 0x7, PT ;  /* 0x000000070700780c */ /* 0x000fe20003f05270 */
[----:B------:R-:W-:-:S03]  /*7280*/  VIADD R22, R22, 0x40 ;  /* 0x0000004016167836 */ /* 0x000fc60000000000 */
[----:B------:R-:W-:Y:S02]  /*7290*/  SEL R14, RZ, 0x1, P0 ;  /* 0x00000001ff0e7807 */ /* 0x000fe40000000000 */
[----:B------:R-:W-:Y:S01]  /*72a0*/  UIADD3 UR13, UR5, 0x180, URZ ;  /* 0x00000180050d7890 */ /* 0x000fe2000fffe03f */
[----:B------:R-:W-:Y:S01]  /*72b0*/  SEL R7, R7, RZ, P0 ;  /* 0x000000ff07077207 */ /* 0x000fe20000000000 */
[----:B------:R-:W-:Y:S01]  /*72c0*/  UIADD3.X UR5, URZ, UR21, URZ, UP0, !UPT ;  /* 0x000000153f057290 */ /* 0x000fe200087fe43f */
[----:B------:R-:W-:Y:S01]  /*72d0*/  LOP3.LUT R5, R5, R14, RZ, 0x3c, !PT ;  /* 0x0000000e05057212 */ /* 0x000fe200078e3cff */
[----:B------:R-:W-:-:S03]  /*72e0*/  UIADD3 UR14, UR8, 0x1c180, URZ ;  /* 0x0001c180080e7890 */ /* 0x000fc6000fffe03f */
[----:B------:R-:W-:-:S04]  /*72f0*/  UMOV UR8, UR13 ;  /* 0x0000000d00087c82 */ /* 0x000fc80008000000 */
[----:B------:R0:W-:Y:S02]  /*7300*/  UTMALDG.3D.MULTICAST [UR8], [UR4], UR19, desc[UR6] ;  /* 0x00000608040073b4 */ /* 0x0001e40008011813 */
[----:B0-----:R-:W-:Y:S01]  /*7310*/  UMOV UR8, UR14 ;  /* 0x0000000e00087c82 */ /* 0x001fe20008000000 */
[----:B------:R-:W-:Y:S02]  /*7320*/  UMOV UR11, UR18 ;  /* 0x00000012000b7c82 */ /* 0x000fe40008000000 */
[----:B------:R0:W-:Y:S02]  /*7330*/  UTMALDG.3D [UR8], [UR22], desc[UR6] ;  /* 0x00000608160075b4 */ /* 0x0001e40008011000 */
[----:B0-----:R-:W-:Y:S05]  /*7340*/  @P1 BRA `(.L_x_174) ;  /* 0xfffffffc003c1947 */ /* 0x001fea000383ffff */
.L_x_171:
[----:B------:R-:W-:Y:S05]  /*7350*/  BSYNC B1 ;  /* 0x0000000000017941 */ /* 0x000fea0003800000 */
.L_x_170:
[----:B------:R-:W-:Y:S01]  /*7360*/  LOP3.LUT P1, RZ, R10, 0xff, RZ, 0xc0, !PT ;  /* 0x000000ff0aff7812 */ /* 0x000fe2000782c0ff */
[C---:B------:R-:W-:Y:S01]  /*7370*/  IMAD.IADD R15, R11.reuse, 0x1, R8 ;  /* 0x000000010b0f7824 */ /* 0x040fe200078e0208 */
[----:B------:R-:W-:Y:S01]  /*7380*/  ULDC.64 UR4, c[0x0][0x650] ;  /* 0x0001940000047ab9 */ /* 0x000fe20000000a00 */
[----:B------:R-:W-:Y:S01]  /*7390*/  ISETP.GE.U32.AND P2, PT, R11, 0x7, PT ;  /* 0x000000070b00780c */ /* 0x000fe20003f46070 */
[----:B------:R-:W-:Y:S01]  /*73a0*/  BSSY B1, `(.L_x_175) ;  /* 0x000006d000017945 */ /* 0x000fe20003800000 */
[C---:B------:R-:W-:Y:S01]  /*73b0*/  IMAD.WIDE.U32 R4, R15.reuse, 0x24924925, RZ ;  /* 0x249249250f047825 */ /* 0x040fe200078e00ff */
[----:B------:R-:W-:Y:S02]  /*73c0*/  ISETP.GT.U32.AND P0, PT, R15, 0x6, PT ;  /* 0x000000060f00780c */ /* 0x000fe40003f04070 */
[----:B------:R-:W-:Y:S01]  /*73d0*/  PRMT R10, RZ, 0x7610, R10 ;  /* 0x00007610ff0a7816 */ /* 0x000fe2000000000a */
[----:B------:R-:W-:Y:S01]  /*73e0*/  IMAD.MOV.U32 R21, RZ, RZ, -0x1 ;  /* 0xffffffffff157424 */ /* 0x000fe200078e00ff */
[----:B------:R-:W-:Y:S01]  /*73f0*/  ISETP.LT.U32.AND P0, PT, R11, 0x7, P0 ;  /* 0x000000070b00780c */ /* 0x000fe20000701070 */
[----:B------:R-:W-:-:S02]  /*7400*/  IMAD.MOV.U32 R19, RZ, RZ, -0x1 ;  /* 0xffffffffff137424 */ /* 0x000fc400078e00ff */
[----:B------:R-:W0:Y:S01]  /*7410*/  @P1 S2R R12, SR_CgaCtaId ;  /* 0x00000000000c1919 */ /* 0x000e220000008800 */
[----:B------:R-:W-:Y:S02]  /*7420*/  SEL R4, RZ, 0x1, !P0 ;  /* 0x00000001ff047807 */ /* 0x000fe40004000000 */
[----:B------:R-:W-:Y:S02]  /*7430*/  IADD3 R16, P0, R16, UR36, RZ ;  /* 0x0000002410107c10 */ /* 0x000fe4000ff1e0ff */
[----:B------:R-:W-:Y:S02]  /*7440*/  @P1 MOV R7, 0x400 ;  /* 0x0000040000071802 */ /* 0x000fe40000000f00 */
[----:B------:R-:W-:Y:S02]  /*7450*/  IADD3.X R17, R17, UR42, RZ, P0, !PT ;  /* 0x0000002a11117c10 */ /* 0x000fe400087fe4ff */
[----:B------:R-:W-:Y:S02]  /*7460*/  ISETP.GE.U32.AND P0, PT, R16, UR4, PT ;  /* 0x0000000410007c0c */ /* 0x000fe4000bf06070 */
[----:B------:R-:W-:-:S02]  /*7470*/  LOP3.LUT R3, R3, R4, RZ, 0x3c, !PT ;  /* 0x0000000403037212 */ /* 0x000fc400078e3cff */
[----:B------:R-:W-:Y:S02]  /*7480*/  ISETP.GE.U32.AND.EX P0, PT, R17, UR5, PT, P0 ;  /* 0x0000000511007c0c */ /* 0x000fe4000bf06100 */
[----:B------:R-:W-:Y:S02]  /*7490*/  PRMT R4, RZ, 0x7610, R4 ;  /* 0x00007610ff047816 */ /* 0x000fe40000000004 */
[----:B0-----:R-:W-:Y:S01]  /*74a0*/  @P1 LEA R6, R12, R7, 0x18 ;  /* 0x000000070c061211 */ /* 0x001fe200078ec0ff */
[----:B------:R-:W-:-:S03]  /*74b0*/  IMAD.IADD R7, R15, 0x1, -R5 ;  /* 0x000000010f077824 */ /* 0x000fc600078e0a05 */
[----:B------:R0:W-:Y:S02]  /*74c0*/  @P1 SYNCS.ARRIVE.TRANS64.A1T0 RZ, [R6+URZ+0x88], RZ ;  /* 0x000088ff06ff19a7 */ /* 0x0001e4000810003f */
[----:B------:R-:W-:-:S04]  /*74d0*/  LEA.HI R7, R7, R5, RZ, 0x1f ;  /* 0x0000000507077211 */ /* 0x000fc800078ff8ff */
[----:B------:R-:W-:Y:S01]  /*74e0*/  SHF.R.U32.HI R8, RZ, 0x2, R7 ;  /* 0x00000002ff087819 */ /* 0x000fe20000011607 */
[----:B0-----:R-:W-:-:S03]  /*74f0*/  IMAD.MOV.U32 R6, RZ, RZ, -0x1 ;  /* 0xffffffffff067424 */ /* 0x001fc600078e00ff */
[----:B------:R-:W-:Y:S01]  /*7500*/  @P2 LOP3.LUT R3, R3, 0x1, R8, 0x78, !PT ;  /* 0x0000000103032812 */ /* 0x000fe200078e7808 */
[----:B------:R-:W-:Y:S01]  /*7510*/  IMAD R8, R8, -0x7, R15 ;  /* 0xfffffff908087824 */ /* 0x000fe200078e020f */
[----:B------:R-:W-:Y:S06]  /*7520*/  @P0 BRA `(.L_x_176) ;  /* 0x0000000400500947 */ /* 0x000fec0003800000 */
[----:B------:R-:W0:Y:S01]  /*7530*/  S2R R19, SR_CTAID.X ;  /* 0x0000000000137919 */ /* 0x000e220000002500 */
[----:B------:R-:W-:Y:S01]  /*7540*/  ULDC.64 UR4, c[0x0][0x628] ;  /* 0x00018a0000047ab9 */ /* 0x000fe20000000a00 */
[----:B------:R-:W1:Y:S01]  /*7550*/  LDC R20, c[0x0][0x144] ;  /* 0x00005100ff147b82 */ /* 0x000e620000000800 */
[----:B------:R-:W-:Y:S01]  /*7560*/  ISETP.NE.U32.AND P0, PT, RZ, UR4, PT ;  /* 0x00000004ff007c0c */ /* 0x000fe2000bf05070 */
[----:B------:R-:W2:Y:S01]  /*7570*/  S2R R14, SR_CTAID.Y ;  /* 0x00000000000e7919 */ /* 0x000ea20000002600 */
[----:B------:R-:W-:Y:S01]  /*7580*/  ULDC UR7, c[0x0][0x630] ;  /* 0x00018c0000077ab9 */ /* 0x000fe20000000800 */
[----:B------:R-:W-:Y:S01]  /*7590*/  ULDC UR8, c[0x0][0x150] ;  /* 0x0000540000087ab9 */ /* 0x000fe20000000800 */
[----:B------:R-:W-:Y:S01]  /*75a0*/  ISETP.NE.AND.EX P0, PT, RZ, UR5, PT, P0 ;  /* 0x00000005ff007c0c */ /* 0x000fe2000bf05300 */
[----:B------:R-:W-:Y:S02]  /*75b0*/  IMAD.MOV.U32 R4, RZ, RZ, R16 ;  /* 0x000000ffff047224 */ /* 0x000fe400078e0010 */
[----:B------:R-:W-:Y:S01]  /*75c0*/  IMAD.MOV.U32 R5, RZ, RZ, R17 ;  /* 0x000000ffff057224 */ /* 0x000fe200078e0011 */
[----:B0-----:R-:W-:-:S09]  /*75d0*/  I2FP.F32.U32 R21, R19 ;  /* 0x0000001300157245 */ /* 0x001fd20000201000 */
[----:B------:R-:W-:Y:S05]  /*75e0*/  @!P0 BRA `(.L_x_177) ;  /* 0x0000000000288947 */ /* 0x000fea0003800000 */
[----:B------:R-:W-:Y:S02]  /*75f0*/  ULDC UR6, c[0x0][0x634] ;  /* 0x00018d0000067ab9 */ /* 0x000fe40000000800 */
[----:B------:R-:W-:-:S05]  /*7600*/  IADD3 R5, P0, R16, UR6, RZ ;  /* 0x0000000610057c10 */ /* 0x000fca000ff1e0ff */
[----:B------:R-:W-:-:S04]  /*7610*/  IMAD.X R15, RZ, RZ, R17, P0 ;  /* 0x000000ffff0f7224 */ /* 0x000fc800000e0611 */
[----:B------:R-:W-:-:S04]  /*7620*/  IMAD.WIDE.U32 R6, R15, UR4, RZ ;  /* 0x000000040f067c25 */ /* 0x000fc8000f8e00ff */
[----:B------:R-:W-:-:S04]  /*7630*/  IMAD.WIDE.U32 R6, P0, R5, UR5, R6 ;  /* 0x0000000505067c25 */ /* 0x000fc8000f800006 */
[----:B------:R-:W-:-:S04]  /*7640*/  IMAD.WIDE.U32 R4, R5, UR4, RZ ;  /* 0x0000000405047c25 */ /* 0x000fc8000f8e00ff */
[----:B------:R-:W-:Y:S01]  /*7650*/  IMAD.MOV.U32 R4, RZ, RZ, R7 ;  /* 0x000000ffff047224 */ /* 0x000fe200078e0007 */
[----:B------:R-:W-:Y:S01]  /*7660*/  IADD3 RZ, P1, R5, R6, RZ ;  /* 0x0000000605ff7210 */ /* 0x000fe20007f3e0ff */
[----:B------:R-:W-:-:S04]  /*7670*/  IMAD.X R5, RZ, RZ, RZ, P0 ;  /* 0x000000ffff057224 */ /* 0x000fc800000e06ff */
[----:B------:R-:W-:-:S08]  /*7680*/  IMAD.WIDE.U32.X R4, R15, UR5, R4, P1 ;  /* 0x000000050f047c25 */ /* 0x000fd000088e0404 */
.L_x_177:
[----:B------:R-:W-:Y:S01]  /*7690*/  FMUL R21, R21, UR8 ;  /* 0x0000000815157c20 */ /* 0x000fe20008400000 */
[--C-:B------:R-:W-:Y:S01]  /*76a0*/  SHF.R.U64 R15, R4, UR7, R5.reuse ;  /* 0x00000007040f7c19 */ /* 0x100fe20008001205 */
[----:B------:R-:W-:Y:S01]  /*76b0*/  ULDC.64 UR4, c[0x0][0x620] ;  /* 0x0001880000047ab9 */ /* 0x000fe20000000a00 */
[----:B------:R-:W-:Y:S01]  /*76c0*/  SHF.R.U32.HI R4, RZ, UR7, R5 ;  /* 0x00000007ff047c19 */ /* 0x000fe20008011605 */
[----:B------:R-:W-:Y:S01]  /*76d0*/  ULDC.64 UR6, c[0x0][0x640] ;  /* 0x0001900000067ab9 */ /* 0x000fe20000000a00 */
[----:B------:R-:W-:Y:S01]  /*76e0*/  IADD3 R5, P0, RZ, -R15, RZ ;  /* 0x8000000fff057210 */ /* 0x000fe20007f1e0ff */
[----:B------:R-:W0:Y:S04]  /*76f0*/  F2I.U32.TRUNC.NTZ R21, R21 ;  /* 0x0000001500157305 */ /* 0x000e28000020f000 */
[----:B------:R-:W-:Y:S01]  /*7700*/  IMAD.X R4, RZ, RZ, ~R4, P0 ;  /* 0x000000ffff047224 */ /* 0x000fe200000e0e04 */
[----:B------:R-:W-:-:S03]  /*7710*/  ISETP.NE.U32.AND P0, PT, RZ, UR6, PT ;  /* 0x00000006ff007c0c */ /* 0x000fc6000bf05070 */
[----:B------:R-:W-:Y:S01]  /*7720*/  IMAD R4, R4, UR4, RZ ;  /* 0x0000000404047c24 */ /* 0x000fe2000f8e02ff */
[----:B------:R-:W-:-:S03]  /*7730*/  ISETP.NE.AND.EX P0, PT, RZ, UR7, PT, P0 ;  /* 0x00000007ff007c0c */ /* 0x000fc6000bf05300 */
[C---:B------:R-:W-:Y:S01]  /*7740*/  IMAD R7, R5.reuse, UR5, R4 ;  /* 0x0000000505077c24 */ /* 0x040fe2000f8e0204 */
[----:B------:R-:W-:Y:S01]  /*7750*/  ULDC UR5, c[0x0][0x154] ;  /* 0x0000550000057ab9 */ /* 0x000fe20000000800 */
[----:B------:R-:W-:Y:S01]  /*7760*/  IMAD.WIDE.U32 R4, R5, UR4, R16 ;  /* 0x0000000405047c25 */ /* 0x000fe2000f8e0010 */
[----:B------:R-:W-:-:S03]  /*7770*/  ULDC UR4, c[0x0][0x618] ;  /* 0x0001860000047ab9 */ /* 0x000fc60000000800 */
[----:B0-----:R-:W-:Y:S02]  /*7780*/  IMAD.MOV R6, RZ, RZ, -R21 ;  /* 0x000000ffff067224 */ /* 0x001fe400078e0a15 */
[----:B------:R-:W0:Y:S01]  /*7790*/  LDC R21, c[0x0][0x148] ;  /* 0x00005200ff157b82 */ /* 0x000e220000000800 */
[----:B------:R-:W-:Y:S02]  /*77a0*/  IMAD.IADD R5, R5, 0x1, R7 ;  /* 0x0000000105057824 */ /* 0x000fe400078e0207 */
[----:B-1----:R-:W-:Y:S01]  /*77b0*/  IMAD R19, R20, R6, R19 ;  /* 0x0000000614137224 */ /* 0x002fe200078e0213 */
[----:B--2---:R-:W-:Y:S02]  /*77c0*/  I2FP.F32.U32 R6, R14 ;  /* 0x0000000e00067245 */ /* 0x004fe40000201000 */
[--C-:B------:R-:W-:Y:S02]  /*77d0*/  SHF.R.U64 R20, R4, UR4, R5.reuse ;  /* 0x0000000404147c19 */ /* 0x100fe40008001205 */
[----:B------:R-:W-:Y:S01]  /*77e0*/  SHF.R.U32.HI R5, RZ, UR4, R5 ;  /* 0x00000004ff057c19 */ /* 0x000fe20008011605 */
[----:B------:R-:W-:Y:S01]  /*77f0*/  FMUL R6, R6, UR5 ;  /* 0x0000000506067c20 */ /* 0x000fe20008400000 */
[----:B------:R-:W-:-:S02]  /*7800*/  ULDC UR4, c[0x0][0x608] ;  /* 0x0001820000047ab9 */ /* 0x000fc40000000800 */
[--C-:B------:R-:W-:Y:S01]  /*7810*/  SHF.R.U64 R23, R20, UR4, R5.reuse ;  /* 0x0000000414177c19 */ /* 0x100fe20008001205 */
[----:B------:R1:W2:Y:S01]  /*7820*/  F2I.U32.TRUNC.NTZ R24, R6 ;  /* 0x0000000600187305 */ /* 0x0002a2000020f000 */
[----:B------:R-:W-:Y:S01]  /*7830*/  SHF.R.U32.HI R4, RZ, UR4, R5 ;  /* 0x00000004ff047c19 */ /* 0x000fe20008011605 */
[----:B------:R-:W-:-:S03]  /*7840*/  ULDC UR4, c[0x0][0x658] ;  /* 0x0001960000047ab9 */ /* 0x000fc60000000800 */
[--C-:B------:R-:W-:Y:S02]  /*7850*/  SHF.R.U64 R22, R23, UR4, R4.reuse ;  /* 0x0000000417167c19 */ /* 0x100fe40008001204 */
[----:B------:R-:W-:-:S03]  /*7860*/  SHF.R.U32.HI R25, RZ, UR4, R4 ;  /* 0x00000004ff197c19 */ /* 0x000fc60008011604 */
[----:B------:R-:W-:Y:S02]  /*7870*/  IMAD.MOV.U32 R4, RZ, RZ, R22 ;  /* 0x000000ffff047224 */ /* 0x000fe400078e0016 */
[----:B------:R-:W-:Y:S01]  /*7880*/  IMAD.MOV.U32 R5, RZ, RZ, R25 ;  /* 0x000000ffff057224 */ /* 0x000fe200078e0019 */
[----:B-1----:R-:W-:Y:S06]  /*7890*/  @!P0 BRA `(.L_x_178) ;  /* 0x0000000000288947 */ /* 0x002fec0003800000 */
        /* <DEDUP_REMOVED lines=10> */
.L_x_178:
[----:B------:R-:W-:Y:S01]  /*7940*/  ISETP.NE.AND P0, PT, R2, 0x1, PT ;  /* 0x000000010200780c */ /* 0x000fe20003f05270 */
[----:B------:R-:W-:Y:S01]  /*7950*/  ULDC UR4, c[0x0][0x648] ;  /* 0x0001920000047ab9 */ /* 0x000fe20000000800 */
[----:B------:R-:W-:Y:S01]  /*7960*/  LOP3.LUT R23, R23, UR16, RZ, 0xc0, !PT ;  /* 0x0000001017177c12 */ /* 0x000fe2000f8ec0ff */
[----:B--2---:R-:W-:Y:S01]  /*7970*/  IMAD.MOV R24, RZ, RZ, -R24 ;  /* 0x000000ffff187224 */ /* 0x004fe200078e0a18 */
[----:B------:R-:W-:Y:S01]  /*7980*/  SHF.R.U64 R4, R4, UR4, R5 ;  /* 0x0000000404047c19 */ /* 0x000fe20008001205 */
[----:B------:R-:W-:Y:S01]  /*7990*/  ULDC UR4, c[0x0][0x638] ;  /* 0x00018e0000047ab9 */ /* 0x000fe20000000800 */
[----:B------:R-:W-:Y:S01]  /*79a0*/  LOP3.LUT R7, R20, UR15, RZ, 0xc0, !PT ;  /* 0x0000000f14077c12 */ /* 0x000fe2000f8ec0ff */
[----:B------:R-:W-:Y:S01]  /*79b0*/  ULDC UR5, c[0x0][0x610] ;  /* 0x0001840000057ab9 */ /* 0x000fe20000000800 */
[----:B------:R-:W-:Y:S02]  /*79c0*/  IMAD.MOV.U32 R6, RZ, RZ, R15 ;  /* 0x000000ffff067224 */ /* 0x000fe400078e000f */
[----:B------:R-:W-:-:S02]  /*79d0*/  IMAD.MOV R5, RZ, RZ, -R4 ;  /* 0x000000ffff057224 */ /* 0x000fc400078e0a04 */
[----:B------:R-:W-:Y:S02]  /*79e0*/  IMAD R4, R4, UR17, R23 ;  /* 0x0000001104047c24 */ /* 0x000fe4000f8e0217 */
[----:B0-----:R-:W-:Y:S02]  /*79f0*/  @P0 IMAD R19, R21, R24, R14 ;  /* 0x0000001815130224 */ /* 0x001fe400078e020e */
[----:B------:R-:W-:Y:S01]  /*7a00*/  IMAD R22, R5, UR4, R22 ;  /* 0x0000000405167c24 */ /* 0x000fe2000f8e0216 */
[----:B------:R-:W-:Y:S01]  /*7a10*/  ULDC UR4, c[0x0][0x600] ;  /* 0x0001800000047ab9 */ /* 0x000fe20000000800 */
[----:B------:R-:W-:Y:S02]  /*7a20*/  IMAD R21, R4, UR5, R19 ;  /* 0x0000000504157c24 */ /* 0x000fe4000f8e0213 */
[----:B------:R-:W-:Y:S02]  /*7a30*/  IMAD R22, R22, UR4, R7 ;  /* 0x0000000416167c24 */ /* 0x000fe4000f8e0207 */
[----:B------:R-:W-:-:S03]  /*7a40*/  IMAD.MOV.U32 R4, RZ, RZ, 0x1 ;  /* 0x00000001ff047424 */ /* 0x000fc600078e00ff */
[----:B------:R-:W-:Y:S02]  /*7a50*/  SEL R19, R22, R21, !P0 ;  /* 0x0000001516137207 */ /* 0x000fe40004000000 */
[----:B------:R-:W-:-:S07]  /*7a60*/  SEL R21, R21, R22, !P0 ;  /* 0x0000001615157207 */ /* 0x000fce0004000000 */
.L_x_176:
[----:B------:R-:W-:Y:S05]  /*7a70*/  BSYNC B1 ;  /* 0x0000000000017941 */ /* 0x000fea0003800000 */
.L_x_175:
[----:B------:R-:W-:-:S13]  /*7a80*/  LOP3.LUT P0, RZ, R4, 0xff, RZ, 0xc0, !PT ;  /* 0x000000ff04ff7812 */ /* 0x000fda000780c0ff */
[----:B------:R-:W-:Y:S05]  /*7a90*/  @P0 BRA `(.L_x_179) ;  /* 0xfffffff400300947 */ /* 0x000fea000383ffff */
[----:B------:R-:W-:Y:S05]  /*7aa0*/  BSYNC B0 ;  /* 0x0000000000007941 */ /* 0x000fea0003800000 */
.L_x_168:
[----:B------:R-:W-:-:S03]  /*7ab0*/  UMOV UR4, 0xffffffff ;  /* 0xffffffff00047882 */ /* 0x000fc60000000000 */
[----:B------:R-:W-:Y:S05]  /*7ac0*/  BRA.DIV UR4, `(.L_x_180) ;  /* 0x0000000604807947 */ /* 0x000fea000b800000 */
[----:B------:R-:W-:-:S13]  /*7ad0*/  ELECT P6, URZ, PT ;  /* 0x00000000003f782f */ /* 0x000fda00038c0000 */
.L_x_197:
[----:B------:R-:W-:Y:S04]  /*7ae0*/  BSSY B0, `(.L_x_181) ;  /* 0x0000046000007945 */ /* 0x000fe80003800000 */
[----:B------:R-:W-:Y:S05]  /*7af0*/  @!P6 BRA `(.L_x_182) ;  /* 0x000000040010e947 */ /* 0x000fea0003800000 */
[----:B------:R-:W-:-:S04]  /*7b00*/  LOP3.LUT R18, R18, 0x2, RZ, 0xfc, !PT ;  /* 0x0000000212127812 */ /* 0x000fc800078efcff */
[----:B------:R-:W-:-:S13]  /*7b10*/  ISETP.NE.AND P0, PT, R18, 0x3, PT ;  /* 0x000000031200780c */ /* 0x000fda0003f05270 */
[----:B------:R-:W-:Y:S05]  /*7b20*/  @!P0 BRA `(.L_x_183) ;  /* 0x0000000000048947 */ /* 0x000fea0003800000 */
[----:B------:R-:W-:Y:S01]  /*7b30*/  BPT.TRAP 0x1 ;  /* 0x000000040000795c */ /* 0x000fe20000300000 */
.L_x_183:
[----:B------:R-:W0:Y:S01]  /*7b40*/  S2R R5, SR_CgaCtaId ;  /* 0x0000000000057919 */ /* 0x000e220000008800 */
[----:B------:R-:W-:Y:S02]  /*7b50*/  MOV R0, 0x400 ;  /* 0x0000040000007802 */ /* 0x000fe40000000f00 */
[----:B------:R-:W-:Y:S02]  /*7b60*/  SHF.L.U32 R2, R3, 0x1f, RZ ;  /* 0x0000001f03027819 */ /* 0x000fe400000006ff */
[----:B0-----:R-:W-:-:S05]  /*7b70*/  LEA R5, R5, R0, 0x18 ;  /* 0x0000000005057211 */ /* 0x001fca00078ec0ff */
[----:B------:R-:W-:-:S04]  /*7b80*/  VIADD R5, R5, 0x38 ;  /* 0x0000003805057836 */ /* 0x000fc80000000000 */
[C---:B------:R-:W-:Y:S02]  /*7b90*/  IMAD R7, R8.reuse, 0x8, R5 ;  /* 0x0000000808077824 */ /* 0x040fe400078e0205 */
[----:B------:R-:W-:Y:S02]  /*7ba0*/  VIADD R8, R8, 0x1 ;  /* 0x0000000108087836 */ /* 0x000fe40000000000 */
[----:B------:R-:W0:Y:S03]  /*7bb0*/  SYNCS.PHASECHK.TRANS64.TRYWAIT P0, [R7+URZ], R2 ;  /* 0x00000002070075a7 */ /* 0x000e26000800017f */
[----:B------:R-:W-:-:S04]  /*7bc0*/  ISETP.NE.AND P1, PT, R8, 0x7, PT ;  /* 0x000000070800780c */ /* 0x000fc80003f25270 */
[----:B------:R-:W-:Y:S02]  /*7bd0*/  SEL R0, RZ, 0x1, P1 ;  /* 0x00000001ff007807 */ /* 0x000fe40000800000 */
[----:B------:R-:W-:Y:S02]  /*7be0*/  SEL R8, R8, RZ, P1 ;  /* 0x000000ff08087207 */ /* 0x000fe40000800000 */
[----:B------:R-:W-:-:S03]  /*7bf0*/  LOP3.LUT R9, R3, R0, RZ, 0x3c, !PT ;  /* 0x0000000003097212 */ /* 0x000fc600078e3cff */
[----:B------:R-:W-:Y:S01]  /*7c00*/  IMAD R6, R8, 0x8, R5 ;  /* 0x0000000808067824 */ /* 0x000fe200078e0205 */
[----:B------:R-:W-:Y:S01]  /*7c10*/  SHF.L.U32 R3, R9, 0x1f, RZ ;  /* 0x0000001f09037819 */ /* 0x000fe200000006ff */
[----:B0-----:R-:W-:Y:S06]  /*7c20*/  @!P0 BRA `(.L_x_184) ;  /* 0x0000000400488947 */ /* 0x001fec0003800000 */
.L_x_198:
[----:B------:R-:W1:Y:S01]  /*7c30*/  SYNCS.PHASECHK.TRANS64.TRYWAIT P0, [R6+URZ], R3 ;  /* 0x00000003060075a7 */ /* 0x000e62000800017f */
[----:B------:R-:W-:-:S05]  /*7c40*/  VIADD R0, R8, 0x1 ;  /* 0x0000000108007836 */ /* 0x000fca0000000000 */
[----:B------:R-:W-:-:S04]  /*7c50*/  ISETP.NE.AND P1, PT, R0, 0x7, PT ;  /* 0x000000070000780c */ /* 0x000fc80003f25270 */
[----:B0-----:R-:W-:Y:S02]  /*7c60*/  SEL R2, RZ, 0x1, P1 ;  /* 0x00000001ff027807 */ /* 0x001fe40000800000 */
[----:B------:R-:W-:Y:S02]  /*7c70*/  SEL R0, R0, RZ, P1 ;  /* 0x000000ff00007207 */ /* 0x000fe40000800000 */
[----:B------:R-:W-:-:S03]  /*7c80*/  LOP3.LUT R9, R9, R2, RZ, 0x3c, !PT ;  /* 0x0000000209097212 */ /* 0x000fc600078e3cff */
[----:B------:R-:W-:Y:S01]  /*7c90*/  IMAD R7, R0, 0x8, R5 ;  /* 0x0000000800077824 */ /* 0x000fe200078e0205 */
[----:B------:R-:W-:Y:S01]  /*7ca0*/  SHF.L.U32 R4, R9, 0x1f, RZ ;  /* 0x0000001f09047819 */ /* 0x000fe200000006ff */
[----:B-1----:R-:W-:Y:S06]  /*7cb0*/  @!P0 BRA `(.L_x_185) ;  /* 0x0000000400388947 */ /* 0x002fec0003800000 */
.L_x_199:
[----:B------:R-:W1:Y:S01]  /*7cc0*/  SYNCS.PHASECHK.TRANS64.TRYWAIT P0, [R7+URZ], R4 ;  /* 0x00000004070075a7 */ /* 0x000e62000800017f */
[----:B------:R-:W-:-:S05]  /*7cd0*/  VIADD R0, R0, 0x1 ;  /* 0x0000000100007836 */ /* 0x000fca0000000000 */
[----:B------:R-:W-:-:S04]  /*7ce0*/  ISETP.NE.AND P1, PT, R0, 0x7, PT ;  /* 0x000000070000780c */ /* 0x000fc80003f25270 */
[----:B------:R-:W-:Y:S02]  /*7cf0*/  SEL R2, RZ, 0x1, P1 ;  /* 0x00000001ff027807 */ /* 0x000fe40000800000 */
[----:B------:R-:W-:Y:S02]  /*7d00*/  SEL R0, R0, RZ, P1 ;  /* 0x000000ff00007207 */ /* 0x000fe40000800000 */
[----:B------:R-:W-:-:S03]  /*7d10*/  LOP3.LUT R9, R9, R2, RZ, 0x3c, !PT ;  /* 0x0000000209097212 */ /* 0x000fc600078e3cff */
[----:B0-----:R-:W-:Y:S01]  /*7d20*/  IMAD R6, R0, 0x8, R5 ;  /* 0x0000000800067824 */ /* 0x001fe200078e0205 */
[----:B------:R-:W-:Y:S01]  /*7d30*/  SHF.L.U32 R3, R9, 0x1f, RZ ;  /* 0x0000001f09037819 */ /* 0x000fe200000006ff */
[----:B-1----:R-:W-:Y:S06]  /*7d40*/  @!P0 BRA `(.L_x_186) ;  /* 0x0000000400288947 */ /* 0x002fec0003800000 */
.L_x_200:
        /* <DEDUP_REMOVED lines=9> */
.L_x_201:
        /* <DEDUP_REMOVED lines=9> */
.L_x_202:
[----:B------:R-:W1:Y:S01]  /*7e70*/  SYNCS.PHASECHK.TRANS64.TRYWAIT P0, [R6+URZ], R3 ;  /* 0x00000003060075a7 */ /* 0x000e62000800017f */
[----:B------:R-:W-:-:S05]  /*7e80*/  VIADD R0, R0, 0x1 ;  /* 0x0000000100007836 */ /* 0x000fca0000000000 */
[----:B------:R-:W-:-:S04]  /*7e90*/  ISETP.NE.AND P1, PT, R0, 0x7, PT ;  /* 0x000000070000780c */ /* 0x000fc80003f25270 */
[----:B------:R-:W-:Y:S02]  /*7ea0*/  SEL R2, RZ, 0x1, P1 ;  /* 0x00000001ff027807 */ /* 0x000fe40000800000 */
[----:B------:R-:W-:Y:S02]  /*7eb0*/  SEL R0, R0, RZ, P1 ;  /* 0x000000ff00007207 */ /* 0x000fe40000800000 */
[----:B------:R-:W-:Y:S01]  /*7ec0*/  LOP3.LUT R2, R9, R2, RZ, 0x3c, !PT ;  /* 0x0000000209027212 */ /* 0x000fe200078e3cff */
[----:B-1----:R-:W-:Y:S06]  /*7ed0*/  @!P0 BRA `(.L_x_189) ;  /* 0x0000000400008947 */ /* 0x002fec0003800000 */
.L_x_203:
[----:B------:R-:W-:Y:S01]  /*7ee0*/  IMAD R5, R0, 0x8, R5 ;  /* 0x0000000800057824 */ /* 0x000fe200078e0205 */
[----:B------:R-:W-:-:S07]  /*7ef0*/  SHF.L.U32 R0, R2, 0x1f, RZ ;  /* 0x0000001f02007819 */ /* 0x000fce00000006ff */
.L_x_190:
[----:B--2---:R2:W3:Y:S02]  /*7f00*/  SYNCS.PHASECHK.TRANS64.TRYWAIT P0, [R5+URZ], R0 ;  /* 0x00000000050075a7 */ /* 0x0044e4000800017f */
[----:B---3--:R-:W-:Y:S05]  /*7f10*/  @!P0 NANOSLEEP.SYNCS 0x989680 ;  /* 0x009896800000895d */ /* 0x008fea0003900000 */
[----:B------:R-:W3:Y:S02]  /*7f20*/  @!P0 SYNCS.PHASECHK.TRANS64 P0, [R5+URZ], R0 ;  /* 0x00000000050085a7 */ /* 0x000ee4000800007f */
[----:B---3--:R-:W-:Y:S05]  /*7f30*/  @!P0 BRA `(.L_x_190) ;  /* 0xfffffffc00f08947 */ /* 0x008fea000383ffff */
.L_x_182:
[----:B------:R-:W-:Y:S05]  /*7f40*/  BSYNC B0 ;  /* 0x0000000000007941 */ /* 0x000fea0003800000 */
.L_x_181:
[----:B------:R-:W-:Y:S05]  /*7f50*/  EXIT ;  /* 0x000000000000794d */ /* 0x000fea0003800000 */
.L_x_21:
[----:B-1----:R1:W2:Y:S02]  /*7f60*/  SYNCS.PHASECHK.TRANS64.TRYWAIT P1, [R3+URZ], R0 ;  /* 0x00000000030075a7 */ /* 0x0022a4000802017f */
[----:B--2---:R-:W-:Y:S05]  /*7f70*/  @!P1 NANOSLEEP.SYNCS 0x989680 ;  /* 0x009896800000995d */ /* 0x004fea0003900000 */
[----:B------:R-:W2:Y:S02]  /*7f80*/  @!P1 SYNCS.PHASECHK.TRANS64 P1, [R3+URZ], R0 ;  /* 0x00000000030095a7 */ /* 0x000ea4000802007f */
[----:B--2---:R-:W-:Y:S05]  /*7f90*/  @!P1 BRA `(.L_x_21) ;  /* 0xfffffffc00f09947 */ /* 0x004fea000383ffff */
[----:B------:R-:W-:Y:S05]  /*7fa0*/  BRA `(.L_x_20) ;  /* 0xffffff9400fc7947 */ /* 0x000fea000383ffff */
.L_x_26:
[----:B-1----:R1:W2:Y:S02]  /*7fb0*/  SYNCS.PHASECHK.TRANS64.TRYWAIT P1, [R5+URZ], R4 ;  /* 0x00000004050075a7 */ /* 0x0022a4000802017f */
[----:B--2---:R-:W-:Y:S05]  /*7fc0*/  @!P1 NANOSLEEP.SYNCS 0x989680 ;  /* 0x009896800000995d */ /* 0x004fea0003900000 */
[----:B------:R-:W2:Y:S02]  /*7fd0*/  @!P1 SYNCS.PHASECHK.TRANS64 P1, [R5+URZ], R4 ;  /* 0x00000004050095a7 */ /* 0x000ea4000802007f */
[----:B--2---:R-:W-:Y:S05]  /*7fe0*/  @!P1 BRA `(.L_x_26) ;  /* 0xfffffffc00f09947 */ /* 0x004fea000383ffff */
[----:B------:R-:W-:Y:S05]  /*7ff0*/  BRA `(.L_x_25) ;  /* 0xffffff9800d87947 */ /* 0x000fea000383ffff */
.L_x_169:
[----:B------:R-:W-:Y:S01]  /*8000*/  BSSY B1, `(.L_x_191) ;  /* 0x0000006000017945 */ /* 0x000fe20003800000 */
[----:B------:R-:W-:-:S07]  /*8010*/  IMAD.MOV.U32 R15, RZ, RZ, -0x1 ;  /* 0xffffffffff0f7424 */ /* 0x000fce00078e00ff */
[----:B------:R-:W-:Y:S05]  /*8020*/  WARPSYNC.COLLECTIVE R15, `(.L_x_192) ;  /* 0x000000000f0c7348 */ /* 0x000fea0003c00000 */
[----:B------:R-:W-:Y:S02]  /*8030*/  ELECT P6, UR62, PT ;  /* 0x00000000003e782f */ /* 0x000fe400038c0000 */
[----:B------:R-:W-:Y:S01]  /*8040*/  MOV R14, UR62 ;  /* 0x0000003e000e7c02 */ /* 0x000fe20008000f00 */
[----:B------:R-:W-:Y:S10]  /*8050*/  ENDCOLLECTIVE ;  /* 0x000000000000791b */ /* 0x000ff40003800000 */
.L_x_192:
[----:B------:R-:W-:Y:S05]  /*8060*/  BSYNC B1 ;  /* 0x0000000000017941 */ /* 0x000fea0003800000 */
.L_x_191:
[----:B------:R-:W-:Y:S05]  /*8070*/  BRA `(.L_x_193) ;  /* 0xffffffec00c47947 */ /* 0x000fea000383ffff */
.L_x_172:
[----:B-1----:R1:W2:Y:S02]  /*8080*/  SYNCS.PHASECHK.TRANS64.TRYWAIT P0, [R23+URZ+0x38], R14 ;  /* 0x0000380e170075a7 */ /* 0x0022a4000800017f */
[----:B--2---:R-:W-:Y:S05]  /*8090*/  @!P0 NANOSLEEP.SYNCS 0x989680 ;  /* 0x009896800000895d */ /* 0x004fea0003900000 */
[----:B------:R-:W2:Y:S02]  /*80a0*/  @!P0 SYNCS.PHASECHK.TRANS64 P0, [R23+URZ+0x38], R14 ;  /* 0x0000380e170085a7 */ /* 0x000ea4000800007f */
[----:B--2---:R-:W-:Y:S05]  /*80b0*/  @!P0 BRA `(.L_x_172) ;  /* 0xfffffffc00f08947 */ /* 0x004fea000383ffff */
[----:B------:R-:W-:Y:S05]  /*80c0*/  BRA `(.L_x_194) ;  /* 0xfffffff000047947 */ /* 0x000fea000383ffff */
.L_x_180:
[----:B------:R-:W-:Y:S01]  /*80d0*/  BSSY B0, `(.L_x_195) ;  /* 0x0000006000007945 */ /* 0x000fe20003800000 */
[----:B------:R-:W-:-:S07]  /*80e0*/  IMAD.MOV.U32 R15, RZ, RZ, -0x1 ;  /* 0xffffffffff0f7424 */ /* 0x000fce00078e00ff */
[----:B------:R-:W-:Y:S05]  /*80f0*/  WARPSYNC.COLLECTIVE R15, `(.L_x_196) ;  /* 0x000000000f0c7348 */ /* 0x000fea0003c00000 */
[----:B------:R-:W-:Y:S02]  /*8100*/  ELECT P6, UR62, PT ;  /* 0x00000000003e782f */ /* 0x000fe400038c0000 */
[----:B------:R-:W-:Y:S01]  /*8110*/  MOV R14, UR62 ;  /* 0x0000003e000e7c02 */ /* 0x000fe20008000f00 */
[----:B------:R-:W-:Y:S10]  /*8120*/  ENDCOLLECTIVE ;  /* 0x000000000000791b */ /* 0x000ff40003800000 */
.L_x_196:
[----:B------:R-:W-:Y:S05]  /*8130*/  BSYNC B0 ;  /* 0x0000000000007941 */ /* 0x000fea0003800000 */
.L_x_195:
[----:B------:R-:W-:Y:S05]  /*8140*/  BRA `(.L_x_197) ;  /* 0xfffffff800647947 */ /* 0x000fea000383ffff */
.L_x_184:
[----:B0-----:R0:W1:Y:S02]  /*8150*/  SYNCS.PHASECHK.TRANS64.TRYWAIT P0, [R7+URZ], R2 ;  /* 0x00000002070075a7 */ /* 0x001064000800017f */
[----:B-1----:R-:W-:Y:S05]  /*8160*/  @!P0 NANOSLEEP.SYNCS 0x989680 ;  /* 0x009896800000895d */ /* 0x002fea0003900000 */
[----:B------:R-:W1:Y:S02]  /*8170*/  @!P0 SYNCS.PHASECHK.TRANS64 P0, [R7+URZ], R2 ;  /* 0x00000002070085a7 */ /* 0x000e64000800007f */
[----:B-1----:R-:W-:Y:S05]  /*8180*/  @!P0 BRA `(.L_x_184) ;  /* 0xfffffffc00f08947 */ /* 0x002fea000383ffff */
[----:B------:R-:W-:Y:S05]  /*8190*/  BRA `(.L_x_198) ;  /* 0xfffffff800a47947 */ /* 0x000fea000383ffff */
.L_x_185:
[----:B0-----:R0:W1:Y:S02]  /*81a0*/  SYNCS.PHASECHK.TRANS64.TRYWAIT P0, [R6+URZ], R3 ;  /* 0x00000003060075a7 */ /* 0x001064000800017f */
[----:B-1----:R-:W-:Y:S05]  /*81b0*/  @!P0 NANOSLEEP.SYNCS 0x989680 ;  /* 0x009896800000895d */ /* 0x002fea0003900000 */
[----:B------:R-:W1:Y:S02]  /*81c0*/  @!P0 SYNCS.PHASECHK.TRANS64 P0, [R6+URZ], R3 ;  /* 0x00000003060085a7 */ /* 0x000e64000800007f */
[----:B-1----:R-:W-:Y:S05]  /*81d0*/  @!P0 BRA `(.L_x_185) ;  /* 0xfffffffc00f08947 */ /* 0x002fea000383ffff */
[----:B------:R-:W-:Y:S05]  /*81e0*/  BRA `(.L_x_199) ;  /* 0xfffffff800b47947 */ /* 0x000fea000383ffff */
.L_x_186:
[----:B0-----:R0:W1:Y:S02]  /*81f0*/  SYNCS.PHASECHK.TRANS64.TRYWAIT P0, [R7+URZ], R4 ;  /* 0x00000004070075a7 */ /* 0x001064000800017f */
[----:B-1----:R-:W-:Y:S05]  /*8200*/  @!P0 NANOSLEEP.SYNCS 0x989680 ;  /* 0x009896800000895d */ /* 0x002fea0003900000 */
[----:B------:R-:W1:Y:S02]  /*8210*/  @!P0 SYNCS.PHASECHK.TRANS64 P0, [R7+URZ], R4 ;  /* 0x00000004070085a7 */ /* 0x000e64000800007f */
[----:B-1----:R-:W-:Y:S05]  /*8220*/  @!P0 BRA `(.L_x_186) ;  /* 0xfffffffc00f08947 */ /* 0x002fea000383ffff */
[----:B------:R-:W-:Y:S05]  /*8230*/  BRA `(.L_x_200) ;  /* 0xfffffff800c47947 */ /* 0x000fea000383ffff */
.L_x_187:
[----:B0-----:R0:W1:Y:S02]  /*8240*/  SYNCS.PHASECHK.TRANS64.TRYWAIT P0, [R6+URZ], R3 ;  /* 0x00000003060075a7 */ /* 0x001064000800017f */
[----:B-1----:R-:W-:Y:S05]  /*8250*/  @!P0 NANOSLEEP.SYNCS 0x989680 ;  /* 0x009896800000895d */ /* 0x002fea0003900000 */
[----:B------:R-:W1:Y:S02]  /*8260*/  @!P0 SYNCS.PHASECHK.TRANS64 P0, [R6+URZ], R3 ;  /* 0x00000003060085a7 */ /* 0x000e64000800007f */
[----:B-1----:R-:W-:Y:S05]  /*8270*/  @!P0 BRA `(.L_x_187) ;  /* 0xfffffffc00f08947 */ /* 0x002fea000383ffff */
[----:B------:R-:W-:Y:S05]  /*8280*/  BRA `(.L_x_201) ;  /* 0xfffffff800d47947 */ /* 0x000fea000383ffff */
.L_x_188:
[----:B0-----:R0:W1:Y:S02]  /*8290*/  SYNCS.PHASECHK.TRANS64.TRYWAIT P0, [R7+URZ], R4 ;  /* 0x00000004070075a7 */ /* 0x001064000800017f */
[----:B-1----:R-:W-:Y:S05]  /*82a0*/  @!P0 NANOSLEEP.SYNCS 0x989680 ;  /* 0x009896800000895d */ /* 0x002fea0003900000 */
[----:B------:R-:W1:Y:S02]  /*82b0*/  @!P0 SYNCS.PHASECHK.TRANS64 P0, [R7+URZ], R4 ;  /* 0x00000004070085a7 */ /* 0x000e64000800007f */
[----:B-1----:R-:W-:Y:S05]  /*82c0*/  @!P0 BRA `(.L_x_188) ;  /* 0xfffffffc00f08947 */ /* 0x002fea000383ffff */
[----:B------:R-:W-:Y:S05]  /*82d0*/  BRA `(.L_x_202) ;  /* 0xfffffff800e47947 */ /* 0x000fea000383ffff */
.L_x_189:
[----:B-1----:R1:W2:Y:S02]  /*82e0*/  SYNCS.PHASECHK.TRANS64.TRYWAIT P0, [R6+URZ], R3 ;  /* 0x00000003060075a7 */ /* 0x0022a4000800017f */
[----:B--2---:R-:W-:Y:S05]  /*82f0*/  @!P0 NANOSLEEP.SYNCS 0x989680 ;  /* 0x009896800000895d */ /* 0x004fea0003900000 */
[----:B------:R-:W2:Y:S02]  /*8300*/  @!P0 SYNCS.PHASECHK.TRANS64 P0, [R6+URZ], R3 ;  /* 0x00000003060085a7 */ /* 0x000ea4000800007f */
[----:B--2---:R-:W-:Y:S05]  /*8310*/  @!P0 BRA `(.L_x_189) ;  /* 0xfffffffc00f08947 */ /* 0x004fea000383ffff */
[----:B------:R-:W-:Y:S05]  /*8320*/  BRA `(.L_x_203) ;  /* 0xfffffff800ec7947 */ /* 0x000fea000383ffff */
.L_x_204:
[----:B------:R-:W-:-:S00]  /*8330*/  BRA `(.L_x_204) ;  /* 0xfffffffc00fc7947 */ /* 0x000fc0000383ffff */
[----:B------:R-:W-:-:S00]  /*8340*/  NOP ;  /* 0x0000000000007918 */ /* 0x000fc00000000000 */
        /* <DEDUP_REMOVED lines=11> */
.L_x_205:


//--------------------- .nv.global.init           --------------------------
	.section	.nv.global.init,"aw",@progbits
.nv.global.init:
	.type		$str$22,@object
	.size		$str$22,($str$23 - $str$22)
$str$22:
        /*0000*/ 	.byte	0x6b, 0x5f, 0x74, 0x69, 0x6c, 0x65, 0x5f, 0x63, 0x6f, 0x75, 0x6e, 0x74, 0x20, 0x3e, 0x3d, 0x20
        /*0010*/ 	.byte	0x31, 0x00
	.type		$str$23,@object
	.size		$str$23,(__unnamed_1 - $str$23)
$str$23:
        /*0012*/ 	.byte	0x2f, 0x74, 0x6d, 0x70, 0x2f, 0x63, 0x75, 0x74, 0x6c, 0x61, 0x73, 0x73, 0x5f, 0x73, 0x77, 0x65
        /*0022*/ 	.byte	0x65, 0x70, 0x5f, 0x73, 0x72, 0x63, 0x2f, 0x69, 0x6e, 0x63, 0x6c, 0x75, 0x64, 0x65, 0x2f, 0x63
        /*0032*/ 	.byte	0x75, 0x74, 0x6c, 0x61, 0x73, 0x73, 0x2f, 0x67, 0x65, 0x6d, 0x6d, 0x2f, 0x63, 0x6f, 0x6c, 0x6c
        /*0042*/ 	.byte	0x65, 0x63, 0x74, 0x69, 0x76, 0x65, 0x2f, 0x73, 0x6d, 0x39, 0x30, 0x5f, 0x6d, 0x6d, 0x61, 0x5f
        /*0052*/ 	.byte	0x74, 0x6d, 0x61, 0x5f, 0x67, 0x6d, 0x6d, 0x61, 0x5f, 0x73, 0x73, 0x5f, 0x77, 0x61, 0x72, 0x70
        /*0062*/ 	.byte	0x73, 0x70, 0x65, 0x63, 0x69, 0x61, 0x6c, 0x69, 0x7a, 0x65, 0x64, 0x2e, 0x68, 0x70, 0x70, 0x00
	.type		__unnamed_1,@object
	.size		__unnamed_1,(.L_0 - __unnamed_1)
__unnamed_1:
        /*0072*/ 	.byte	0x76, 0x6f, 0x69, 0x64, 0x20, 0x63, 0x75, 0x74, 0x6c, 0x61, 0x73, 0x73, 0x3a, 0x3a, 0x67, 0x65
        /* <DEDUP_REMOVED lines=180> */
        /*0bc2*/ 	.byte	0x69, 0x74, 0x79, 0x5d, 0x00
.L_0:


//--------------------- .nv.shared._ZN7cutlass13device_kernelINS_4gemm6kernel13GemmUniversalIN4cute5tupleIJiiiiEEENS1_10collective13CollectiveMmaINS1_34MainloopSm90TmaGmmaWarpSpecializedILi7ENS5_IJNS4_1CILi1EEENSA_ILi8EEESB_EEENS1_35KernelTmaWarpSpecializedCooperativeEEENS5_IJNSA_ILi128EEESG_NSA_ILi64EEEEEENS_6half_tENS5_IJlSB_lEEESJ_SK_NS4_8TiledMMAINS4_8MMA_AtomIJNS4_4SM904GMMA26MMA_64x128x16_F32F16F16_SSILNSO_5MajorE0ELSQ_0ELNSO_7ScaleInE1ELSR_1EEEEEENS4_6LayoutINS5_IJNSA_ILi2EEESB_SB_EEENS5_IJSB_NSA_ILi0EEESX_EEEEENS5_IJNS4_10UnderscoreES10_S10_EEEEENS4_23SM90_TMA_LOAD_MULTICASTENS4_14ComposedLayoutINS4_7SwizzleILi3ELi4ELi3EEENS4_18smem_ptr_flag_bitsILi16EEENSU_INS5_IJSC_SH_EEENS5_IJSH_SB_EEEEEEEvNS4_8identityENS4_13SM90_TMA_LOADES1C_vS1D_EENS_8epilogue10collective6detail29Sm90TmaWarpSpecializedAdapterINS1H_15DefaultEpilogueISJ_SK_SK_NS1G_6thread17LinearCombinationISJ_Li1EffLNS1L_9ScaleType4KindE0ELNS_15FloatRoundStyleE2ESJ_EENS1_15EpilogueDefaultEEEEEvvEEEEvNT_6ParamsE --------------------------
	.section	.nv.shared._ZN7cutlass13device_kernelINS_4gemm6kernel13GemmUniversalIN4cute5tupleIJiiiiEEENS1_10collective13CollectiveMmaINS1_34MainloopSm90TmaGmmaWarpSpecializedILi7ENS5_IJNS4_1CILi1EEENSA_ILi8EEESB_EEENS1_35KernelTmaWarpSpecializedCooperativeEEENS5_IJNSA_ILi128EEESG_NSA_ILi64EEEEEENS_6half_tENS5_IJlSB_lEEESJ_SK_NS4_8TiledMMAINS4_8MMA_AtomIJNS4_4SM904GMMA26MMA_64x128x16_F32F16F16_SSILNSO_5MajorE0ELSQ_0ELNSO_7ScaleInE1ELSR_1EEEEEENS4_6LayoutINS5_IJNSA_ILi2EEESB_SB_EEENS5_IJSB_NSA_ILi0EEESX_EEEEENS5_IJNS4_10UnderscoreES10_S10_EEEEENS4_23SM90_TMA_LOAD_MULTICASTENS4_14ComposedLayoutINS4_7SwizzleILi3ELi4ELi3EEENS4_18smem_ptr_flag_bitsILi16EEENSU_INS5_IJSC_SH_EEENS5_IJSH_SB_EEEEEEEvNS4_8identityENS4_13SM90_TMA_LOADES1C_vS1D_EENS_8epilogue10collective6detail29Sm90TmaWarpSpecializedAdapterINS1H_15DefaultEpilogueISJ_SK_SK_NS1G_6thread17LinearCombinationISJ_Li1EffLNS1L_9ScaleType4KindE0ELNS_15FloatRoundStyleE2ESJ_EENS1_15EpilogueDefaultEEEEEvvEEEEvNT_6ParamsE,"aw",@nobits
	.sectionflags	@""
	.align	16
	.zero		1024


//--------------------- .nv.shared.reserved.0     --------------------------
	.section	.nv.shared.reserved.0,"aw",@nobits
	.weak		__nv_reservedSMEM_offset_0_alias
	.size		__nv_reservedSMEM_offset_0_alias, 0, 0
	.other		__nv_reservedSMEM_offset_0_alias,@"STO_CUDA_RESERVED_SHARED STV_DEFAULT"
__nv_reservedSMEM_offset_0_alias:
	.zero		0


//--------------------- .nv.global                --------------------------
	.section	.nv.global,"aw",@nobits
.nv.global:
	.type		_ZN40_INTERNAL_cbb40c18_4_k_cu_a87a215c_219504cute1_E,@object
	.size		_ZN40_INTERNAL_cbb40c18_4_k_cu_a87a215c_219504cute1_E,(_ZN40_INTERNAL_cbb40c18_4_k_cu_a87a215c_219504cuda3std3__45__cpo6cbeginE - _ZN40_INTERNAL_cbb40c18_4_k_cu_a87a215c_219504cute1_E)
_ZN40_INTERNAL_cbb40c18_4_k_cu_a87a215c_219504cute1_E:
	.zero		1
	.type		_ZN40_INTERNAL_cbb40c18_4_k_cu_a87a215c_219504cuda3std3__45__cpo6cbeginE,@object
	.size		_ZN40_INTERNAL_cbb40c18_4_k_cu_a87a215c_219504cuda3std3__45__cpo6cbeginE,(_ZN40_INTERNAL_cbb40c18_4_k_cu_a87a215c_219504cuda3std3__48in_placeE - _ZN40_INTERNAL_cbb40c18_4_k_cu_a87a215c_219504cuda3std3__45__cpo6cbeginE)
_ZN40_INTERNAL_cbb40c18_4_k_cu_a87a215c_219504cuda3std3__45__cpo6cbeginE:
	.zero		1
	.type		_ZN40_INTERNAL_cbb40c18_4_k_cu_a87a215c_219504cuda3std3__48in_placeE,@object
	.size		_ZN40_INTERNAL_cbb40c18_4_k_cu_a87a215c_219504cuda3std3__48in_placeE,(_ZN40_INTERNAL_cbb40c18_4_k_cu_a87a215c_219504cuda3std6ranges3__45__cpo9iter_moveE - _ZN40_INTERNAL_cbb40c18_4_k_cu_a87a215c_219504cuda3std3__48in_placeE)
_ZN40_INTERNAL_cbb40c18_4_k_cu_a87a215c_219504cuda3std3__48in_placeE:
	.zero		1
	.type		_ZN40_INTERNAL_cbb40c18_4_k_cu_a87a215c_219504cuda3std6ranges3__45__cpo9iter_moveE,@object
	.size		_ZN40_INTERNAL_cbb40c18_4_k_cu_a87a215c_219504cuda3std6ranges3__45__cpo9iter_moveE,(_ZN40_INTERNAL_cbb40c18_4_k_cu_a87a215c_219504cuda3std3__45__cpo5beginE - _ZN40_INTERNAL_cbb40c18_4_k_cu_a87a215c_219504cuda3std6ranges3__45__cpo9iter_moveE)
_ZN40_INTERNAL_cbb40c18_4_k_cu_a87a215c_219504cuda3std6ranges3__45__cpo9iter_moveE:
	.zero		1
	.type		_ZN40_INTERNAL_cbb40c18_4_k_cu_a87a215c_219504cuda3std3__45__cpo5beginE,@object
	.size		_ZN40_INTERNAL_cbb40c18_4_k_cu_a87a215c_219504cuda3std3__45__cpo5beginE,(_ZN40_INTERNAL_cbb40c18_4_k_cu_a87a215c_219504cuda3std3__442_GLOBAL__N__cbb40c18_4_k_cu_a87a215c_219506ignoreE - _ZN40_INTERNAL_cbb40c18_4_k_cu_a87a215c_219504cuda3std3__45__cpo5beginE)
_ZN40_INTERNAL_cbb40c18_4_k_cu_a87a215c_219504cuda3std3__45__cpo5beginE:
	.zero		1
	.type		_ZN40_INTERNAL_cbb40c18_4_k_cu_a87a215c_219504cuda3std3__442_GLOBAL__N__cbb40c18_4_k_cu_a87a215c_219506ignoreE,@object
	.size		_ZN40_INTERNAL_cbb40c18_4_k_cu_a87a215c_219504cuda3std3__442_GLOBAL__N__cbb40c18_4_k_cu_a87a215c_219506ignoreE,(_ZN40_INTERNAL_cbb40c18_4_k_cu_a87a215c_219504cute7productE - _ZN40_INTERNAL_cbb40c18_4_k_cu_a87a215c_219504cuda3std3__442_GLOBAL__N__cbb40c18_4_k_cu_a87a215c_219506ignoreE)
_ZN40_INTERNAL_cbb40c18_4_k_cu_a87a215c_219504cuda3std3__442_GLOBAL__N__cbb40c18_4_k_cu_a87a215c_219506ignoreE:
	.zero		1
	.type		_ZN40_INTERNAL_cbb40c18_4_k_cu_a87a215c_219504cute7productE,@object
	.size		_ZN40_INTERNAL_cbb40c18_4_k_cu_a87a215c_219504cute7productE,(_ZN40_INTERNAL_cbb40c18_4_k_cu_a87a215c_219504cuda3std3__45__cpo3endE - _ZN40_INTERNAL_cbb40c18_4_k_cu_a87a215c_219504cute7productE)
_ZN40_INTERNAL_cbb40c18_4_k_cu_a87a215c_219504cute7productE:
	.zero		1
	.type		_ZN40_INTERNAL_cbb40c18_4_k_cu_a87a215c_219504cuda3std3__45__cpo3endE,@object
	.size		_ZN40_INTERNAL_cbb40c18_4_k_cu_a87a215c_219504cuda3std3__45__cpo3endE,(_ZN40_INTERNAL_cbb40c18_4_k_cu_a87a215c_219504cuda3std3__419piecewise_constructE - _ZN40_INTERNAL_cbb40c18_4_k_cu_a87a215c_219504cuda3std3__45__cpo3endE)
_ZN40_INTERNAL_cbb40c18_4_k_cu_a87a215c_219504cuda3std3__45__cpo3endE:
	.zero		1
	.type		_ZN40_INTERNAL_cbb40c18_4_k_cu_a87a215c_219504cuda3std3__419piecewise_constructE,@object
	.size		_ZN40_INTERNAL_cbb40c18_4_k_cu_a87a215c_219504cuda3std3__419piecewise_constructE,(_ZN40_INTERNAL_cbb40c18_4_k_cu_a87a215c_219504cuda3std3__45__cpo4cendE - _ZN40_INTERNAL_cbb40c18_4_k_cu_a87a215c_219504cuda3std3__419piecewise_constructE)
_ZN40_INTERNAL_cbb40c18_4_k_cu_a87a215c_219504cuda3std3__419piecewise_constructE:
	.zero		1
	.type		_ZN40_INTERNAL_cbb40c18_4_k_cu_a87a215c_219504cuda3std3__45__cpo4cendE,@object
	.size		_ZN40_INTERNAL_cbb40c18_4_k_cu_a87a215c_219504cuda3std3__45__cpo4cendE,(_ZN40_INTERNAL_cbb40c18_4_k_cu_a87a215c_219504cuda3std6ranges3__45__cpo4swapE - _ZN40_INTERNAL_cbb40c18_4_k_cu_a87a215c_219504cuda3std3__45__cpo4cendE)
_ZN40_INTERNAL_cbb40c18_4_k_cu_a87a215c_219504cuda3std3__45__cpo4cendE:
	.zero		1
	.type		_ZN40_INTERNAL_cbb40c18_4_k_cu_a87a215c_219504cuda3std6ranges3__45__cpo4swapE,@object
	.size		_ZN40_INTERNAL_cbb40c18_4_k_cu_a87a215c_219504cuda3std6ranges3__45__cpo4swapE,(.L_8 - _ZN40_INTERNAL_cbb40c18_4_k_cu_a87a215c_219504cuda3std6ranges3__45__cpo4swapE)
_ZN40_INTERNAL_cbb40c18_4_k_cu_a87a215c_219504cuda3std6ranges3__45__cpo4swapE:
	.zero		1
.L_8:


//--------------------- .nv.constant0._ZN7cutlass13device_kernelINS_4gemm6kernel13GemmUniversalIN4cute5tupleIJiiiiEEENS1_10collective13CollectiveMmaINS1_34MainloopSm90TmaGmmaWarpSpecializedILi7ENS5_IJNS4_1CILi1EEENSA_ILi8EEESB_EEENS1_35KernelTmaWarpSpecializedCooperativeEEENS5_IJNSA_ILi128EEESG_NSA_ILi64EEEEEENS_6half_tENS5_IJlSB_lEEESJ_SK_NS4_8TiledMMAINS4_8MMA_AtomIJNS4_4SM904GMMA26MMA_64x128x16_F32F16F16_SSILNSO_5MajorE0ELSQ_0ELNSO_7ScaleInE1ELSR_1EEEEEENS4_6LayoutINS5_IJNSA_ILi2EEESB_SB_EEENS5_IJSB_NSA_ILi0EEESX_EEEEENS5_IJNS4_10UnderscoreES10_S10_EEEEENS4_23SM90_TMA_LOAD_MULTICASTENS4_14ComposedLayoutINS4_7SwizzleILi3ELi4ELi3EEENS4_18smem_ptr_flag_bitsILi16EEENSU_INS5_IJSC_SH_EEENS5_IJSH_SB_EEEEEEEvNS4_8identityENS4_13SM90_TMA_LOADES1C_vS1D_EENS_8epilogue10collective6detail29Sm90TmaWarpSpecializedAdapterINS1H_15DefaultEpilogueISJ_SK_SK_NS1G_6thread17LinearCombinationISJ_Li1EffLNS1L_9ScaleType4KindE0ELNS_15FloatRoundStyleE2ESJ_EENS1_15EpilogueDefaultEEEEEvvEEEEvNT_6ParamsE --------------------------
	.section	.nv.constant0._ZN7cutlass13device_kernelINS_4gemm6kernel13GemmUniversalIN4cute5tupleIJiiiiEEENS1_10collective13CollectiveMmaINS1_34MainloopSm90TmaGmmaWarpSpecializedILi7ENS5_IJNS4_1CILi1EEENSA_ILi8EEESB_EEENS1_35KernelTmaWarpSpecializedCooperativeEEENS5_IJNSA_ILi128EEESG_NSA_ILi64EEEEEENS_6half_tENS5_IJlSB_lEEESJ_SK_NS4_8TiledMMAINS4_8MMA_AtomIJNS4_4SM904GMMA26MMA_64x128x16_F32F16F16_SSILNSO_5MajorE0ELSQ_0ELNSO_7ScaleInE1ELSR_1EEEEEENS4_6LayoutINS5_IJNSA_ILi2EEESB_SB_EEENS5_IJSB_NSA_ILi0EEESX_EEEEENS5_IJNS4_10UnderscoreES10_S10_EEEEENS4_23SM90_TMA_LOAD_MULTICASTENS4_14ComposedLayoutINS4_7SwizzleILi3ELi4ELi3EEENS4_18smem_ptr_flag_bitsILi16EEENSU_INS5_IJSC_SH_EEENS5_IJSH_SB_EEEEEEEvNS4_8identityENS4_13SM90_TMA_LOADES1C_vS1D_EENS_8epilogue10collective6detail29Sm90TmaWarpSpecializedAdapterINS1H_15DefaultEpilogueISJ_SK_SK_NS1G_6thread17LinearCombinationISJ_Li1EffLNS1L_9ScaleType4KindE0ELNS_15FloatRoundStyleE2ESJ_EENS1_15EpilogueDefaultEEEEEvvEEEEvNT_6ParamsE,"a",@progbits
	.sectionflags	@""
	.align	4
.nv.constant0._ZN7cutlass13device_kernelINS_4gemm6kernel13GemmUniversalIN4cute5tupleIJiiiiEEENS1_10collective13CollectiveMmaINS1_34MainloopSm90TmaGmmaWarpSpecializedILi7ENS5_IJNS4_1CILi1EEENSA_ILi8EEESB_EEENS1_35KernelTmaWarpSpecializedCooperativeEEENS5_IJNSA_ILi128EEESG_NSA_ILi64EEEEEENS_6half_tENS5_IJlSB_lEEESJ_SK_NS4_8TiledMMAINS4_8MMA_AtomIJNS4_4SM904GMMA26MMA_64x128x16_F32F16F16_SSILNSO_5MajorE0ELSQ_0ELNSO_7ScaleInE1ELSR_1EEEEEENS4_6LayoutINS5_IJNSA_ILi2EEESB_SB_EEENS5_IJSB_NSA_ILi0EEESX_EEEEENS5_IJNS4_10UnderscoreES10_S10_EEEEENS4_23SM90_TMA_LOAD_MULTICASTENS4_14ComposedLayoutINS4_7SwizzleILi3ELi4ELi3EEENS4_18smem_ptr_flag_bitsILi16EEENSU_INS5_IJSC_SH_EEENS5_IJSH_SB_EEEEEEEvNS4_8identityENS4_13SM90_TMA_LOADES1C_vS1D_EENS_8epilogue10collective6detail29Sm90TmaWarpSpecializedAdapterINS1H_15DefaultEpilogueISJ_SK_SK_NS1G_6thread17LinearCombinationISJ_Li1EffLNS1L_9ScaleType4KindE0ELNS_15FloatRoundStyleE2ESJ_EENS1_15EpilogueDefaultEEEEEvvEEEEvNT_6ParamsE:
	.zero		1664


//--------------------- SYMBOLS --------------------------

	.type		.nv.reservedSmem.offset0,@object
	.size		.nv.reservedSmem.offset0,0x4
	.type		__assertfail,@function
